//
// Generated by NVIDIA NVVM Compiler
//
// Compiler Build ID: CL-36424714
// Cuda compilation tools, release 13.0, V13.0.88
// Based on NVVM 20.0.0
//

.version 9.0
.target sm_100
.address_size 64

	// .globl	_Z25initialize_neurons_kernelP9BioNeuronim
.global .align 4 .b8 precalc_xorwow_matrix[102400];
.global .align 4 .b8 precalc_xorwow_offset_matrix[102400];
.global .align 4 .b8 mrg32k3aM1[2304];
.global .align 4 .b8 mrg32k3aM2[2304];
.global .align 4 .b8 mrg32k3aM1SubSeq[2016];
.global .align 4 .b8 mrg32k3aM2SubSeq[2016];
.global .align 4 .b8 mrg32k3aM1Seq[2304];
.global .align 4 .b8 mrg32k3aM2Seq[2304];
.const .align 8 .b8 __cr_lgamma_table[72];
.global .align 8 .u64 d_rand_states;

.visible .entry _Z25initialize_neurons_kernelP9BioNeuronim(
	.param .u64 .ptr .align 1 _Z25initialize_neurons_kernelP9BioNeuronim_param_0,
	.param .u32 _Z25initialize_neurons_kernelP9BioNeuronim_param_1,
	.param .u64 _Z25initialize_neurons_kernelP9BioNeuronim_param_2
)
{
	.reg .pred 	%p<25>;
	.reg .b32 	%r<417>;
	.reg .b64 	%rd<22>;

	ld.param.u64 	%rd8, [_Z25initialize_neurons_kernelP9BioNeuronim_param_0];
	ld.param.u32 	%r183, [_Z25initialize_neurons_kernelP9BioNeuronim_param_1];
	ld.param.u64 	%rd9, [_Z25initialize_neurons_kernelP9BioNeuronim_param_2];
	mov.u32 	%r184, %ctaid.x;
	mov.u32 	%r185, %ntid.x;
	mov.u32 	%r186, %tid.x;
	mad.lo.s32 	%r1, %r184, %r185, %r186;
	setp.ge.s32 	%p1, %r1, %r183;
	@%p1 bra 	$L__BB0_44;
	cvt.s64.s32 	%rd1, %r1;
	ld.global.u64 	%rd10, [d_rand_states];
	cvta.to.global.u64 	%rd11, %rd10;
	mul.wide.s32 	%rd12, %r1, 48;
	add.s64 	%rd2, %rd11, %rd12;
	cvt.u32.u64 	%r187, %rd9;
	xor.b32  	%r188, %r187, -1429050551;
	mul.lo.s32 	%r189, %r188, 1099087573;
	{ .reg .b32 tmp; mov.b64 {tmp, %r190}, %rd9; }
	xor.b32  	%r191, %r190, -136515619;
	mul.lo.s32 	%r192, %r191, -1703105765;
	add.s32 	%r193, %r189, %r192;
	add.s32 	%r194, %r193, 6615241;
	add.s32 	%r195, %r189, 123456789;
	st.global.v2.u32 	[%rd2], {%r194, %r195};
	xor.b32  	%r196, %r189, 362436069;
	add.s32 	%r197, %r192, 521288629;
	st.global.v2.u32 	[%rd2+8], {%r196, %r197};
	xor.b32  	%r198, %r192, 88675123;
	add.s32 	%r199, %r189, 5783321;
	st.global.v2.u32 	[%rd2+16], {%r198, %r199};
	setp.eq.s32 	%p2, %r1, 0;
	@%p2 bra 	$L__BB0_43;
	mov.b32 	%r323, 0;
	mov.u64 	%rd21, %rd1;
$L__BB0_3:
	and.b64  	%rd4, %rd21, 3;
	setp.eq.s64 	%p3, %rd4, 0;
	@%p3 bra 	$L__BB0_42;
	mul.wide.u32 	%rd13, %r323, 3200;
	mov.u64 	%rd14, precalc_xorwow_matrix;
	add.s64 	%rd5, %rd14, %rd13;
	cvt.u32.u64 	%r3, %rd4;
	mov.b32 	%r324, 0;
$L__BB0_5:
	mov.b32 	%r337, 0;
	mov.u32 	%r338, %r337;
	mov.u32 	%r339, %r337;
	mov.u32 	%r340, %r337;
	mov.u32 	%r341, %r337;
	mov.u32 	%r330, %r337;
$L__BB0_6:
	mul.wide.u32 	%rd15, %r330, 4;
	add.s64 	%rd16, %rd2, %rd15;
	ld.global.u32 	%r11, [%rd16+4];
	shl.b32 	%r12, %r330, 5;
	mov.b32 	%r336, 0;
$L__BB0_7:
	.pragma "nounroll";
	shr.u32 	%r204, %r11, %r336;
	and.b32  	%r205, %r204, 1;
	setp.eq.b32 	%p4, %r205, 1;
	not.pred 	%p5, %p4;
	add.s32 	%r206, %r12, %r336;
	mul.lo.s32 	%r207, %r206, 5;
	mul.wide.u32 	%rd17, %r207, 4;
	add.s64 	%rd6, %rd5, %rd17;
	@%p5 bra 	$L__BB0_9;
	ld.global.u32 	%r208, [%rd6];
	xor.b32  	%r341, %r341, %r208;
	ld.global.u32 	%r209, [%rd6+4];
	xor.b32  	%r340, %r340, %r209;
	ld.global.u32 	%r210, [%rd6+8];
	xor.b32  	%r339, %r339, %r210;
	ld.global.u32 	%r211, [%rd6+12];
	xor.b32  	%r338, %r338, %r211;
	ld.global.u32 	%r212, [%rd6+16];
	xor.b32  	%r337, %r337, %r212;
$L__BB0_9:
	and.b32  	%r214, %r204, 2;
	setp.eq.s32 	%p6, %r214, 0;
	@%p6 bra 	$L__BB0_11;
	ld.global.u32 	%r215, [%rd6+20];
	xor.b32  	%r341, %r341, %r215;
	ld.global.u32 	%r216, [%rd6+24];
	xor.b32  	%r340, %r340, %r216;
	ld.global.u32 	%r217, [%rd6+28];
	xor.b32  	%r339, %r339, %r217;
	ld.global.u32 	%r218, [%rd6+32];
	xor.b32  	%r338, %r338, %r218;
	ld.global.u32 	%r219, [%rd6+36];
	xor.b32  	%r337, %r337, %r219;
$L__BB0_11:
	and.b32  	%r221, %r204, 4;
	setp.eq.s32 	%p7, %r221, 0;
	@%p7 bra 	$L__BB0_13;
	ld.global.u32 	%r222, [%rd6+40];
	xor.b32  	%r341, %r341, %r222;
	ld.global.u32 	%r223, [%rd6+44];
	xor.b32  	%r340, %r340, %r223;
	ld.global.u32 	%r224, [%rd6+48];
	xor.b32  	%r339, %r339, %r224;
	ld.global.u32 	%r225, [%rd6+52];
	xor.b32  	%r338, %r338, %r225;
	ld.global.u32 	%r226, [%rd6+56];
	xor.b32  	%r337, %r337, %r226;
$L__BB0_13:
	and.b32  	%r228, %r204, 8;
	setp.eq.s32 	%p8, %r228, 0;
	@%p8 bra 	$L__BB0_15;
	ld.global.u32 	%r229, [%rd6+60];
	xor.b32  	%r341, %r341, %r229;
	ld.global.u32 	%r230, [%rd6+64];
	xor.b32  	%r340, %r340, %r230;
	ld.global.u32 	%r231, [%rd6+68];
	xor.b32  	%r339, %r339, %r231;
	ld.global.u32 	%r232, [%rd6+72];
	xor.b32  	%r338, %r338, %r232;
	ld.global.u32 	%r233, [%rd6+76];
	xor.b32  	%r337, %r337, %r233;
$L__BB0_15:
	and.b32  	%r235, %r204, 16;
	setp.eq.s32 	%p9, %r235, 0;
	@%p9 bra 	$L__BB0_17;
	ld.global.u32 	%r236, [%rd6+80];
	xor.b32  	%r341, %r341, %r236;
	ld.global.u32 	%r237, [%rd6+84];
	xor.b32  	%r340, %r340, %r237;
	ld.global.u32 	%r238, [%rd6+88];
	xor.b32  	%r339, %r339, %r238;
	ld.global.u32 	%r239, [%rd6+92];
	xor.b32  	%r338, %r338, %r239;
	ld.global.u32 	%r240, [%rd6+96];
	xor.b32  	%r337, %r337, %r240;
$L__BB0_17:
	and.b32  	%r242, %r204, 32;
	setp.eq.s32 	%p10, %r242, 0;
	@%p10 bra 	$L__BB0_19;
	ld.global.u32 	%r243, [%rd6+100];
	xor.b32  	%r341, %r341, %r243;
	ld.global.u32 	%r244, [%rd6+104];
	xor.b32  	%r340, %r340, %r244;
	ld.global.u32 	%r245, [%rd6+108];
	xor.b32  	%r339, %r339, %r245;
	ld.global.u32 	%r246, [%rd6+112];
	xor.b32  	%r338, %r338, %r246;
	ld.global.u32 	%r247, [%rd6+116];
	xor.b32  	%r337, %r337, %r247;
$L__BB0_19:
	and.b32  	%r249, %r204, 64;
	setp.eq.s32 	%p11, %r249, 0;
	@%p11 bra 	$L__BB0_21;
	ld.global.u32 	%r250, [%rd6+120];
	xor.b32  	%r341, %r341, %r250;
	ld.global.u32 	%r251, [%rd6+124];
	xor.b32  	%r340, %r340, %r251;
	ld.global.u32 	%r252, [%rd6+128];
	xor.b32  	%r339, %r339, %r252;
	ld.global.u32 	%r253, [%rd6+132];
	xor.b32  	%r338, %r338, %r253;
	ld.global.u32 	%r254, [%rd6+136];
	xor.b32  	%r337, %r337, %r254;
$L__BB0_21:
	and.b32  	%r256, %r204, 128;
	setp.eq.s32 	%p12, %r256, 0;
	@%p12 bra 	$L__BB0_23;
	ld.global.u32 	%r257, [%rd6+140];
	xor.b32  	%r341, %r341, %r257;
	ld.global.u32 	%r258, [%rd6+144];
	xor.b32  	%r340, %r340, %r258;
	ld.global.u32 	%r259, [%rd6+148];
	xor.b32  	%r339, %r339, %r259;
	ld.global.u32 	%r260, [%rd6+152];
	xor.b32  	%r338, %r338, %r260;
	ld.global.u32 	%r261, [%rd6+156];
	xor.b32  	%r337, %r337, %r261;
$L__BB0_23:
	and.b32  	%r263, %r204, 256;
	setp.eq.s32 	%p13, %r263, 0;
	@%p13 bra 	$L__BB0_25;
	ld.global.u32 	%r264, [%rd6+160];
	xor.b32  	%r341, %r341, %r264;
	ld.global.u32 	%r265, [%rd6+164];
	xor.b32  	%r340, %r340, %r265;
	ld.global.u32 	%r266, [%rd6+168];
	xor.b32  	%r339, %r339, %r266;
	ld.global.u32 	%r267, [%rd6+172];
	xor.b32  	%r338, %r338, %r267;
	ld.global.u32 	%r268, [%rd6+176];
	xor.b32  	%r337, %r337, %r268;
$L__BB0_25:
	and.b32  	%r270, %r204, 512;
	setp.eq.s32 	%p14, %r270, 0;
	@%p14 bra 	$L__BB0_27;
	ld.global.u32 	%r271, [%rd6+180];
	xor.b32  	%r341, %r341, %r271;
	ld.global.u32 	%r272, [%rd6+184];
	xor.b32  	%r340, %r340, %r272;
	ld.global.u32 	%r273, [%rd6+188];
	xor.b32  	%r339, %r339, %r273;
	ld.global.u32 	%r274, [%rd6+192];
	xor.b32  	%r338, %r338, %r274;
	ld.global.u32 	%r275, [%rd6+196];
	xor.b32  	%r337, %r337, %r275;
$L__BB0_27:
	and.b32  	%r277, %r204, 1024;
	setp.eq.s32 	%p15, %r277, 0;
	@%p15 bra 	$L__BB0_29;
	ld.global.u32 	%r278, [%rd6+200];
	xor.b32  	%r341, %r341, %r278;
	ld.global.u32 	%r279, [%rd6+204];
	xor.b32  	%r340, %r340, %r279;
	ld.global.u32 	%r280, [%rd6+208];
	xor.b32  	%r339, %r339, %r280;
	ld.global.u32 	%r281, [%rd6+212];
	xor.b32  	%r338, %r338, %r281;
	ld.global.u32 	%r282, [%rd6+216];
	xor.b32  	%r337, %r337, %r282;
$L__BB0_29:
	and.b32  	%r284, %r204, 2048;
	setp.eq.s32 	%p16, %r284, 0;
	@%p16 bra 	$L__BB0_31;
	ld.global.u32 	%r285, [%rd6+220];
	xor.b32  	%r341, %r341, %r285;
	ld.global.u32 	%r286, [%rd6+224];
	xor.b32  	%r340, %r340, %r286;
	ld.global.u32 	%r287, [%rd6+228];
	xor.b32  	%r339, %r339, %r287;
	ld.global.u32 	%r288, [%rd6+232];
	xor.b32  	%r338, %r338, %r288;
	ld.global.u32 	%r289, [%rd6+236];
	xor.b32  	%r337, %r337, %r289;
$L__BB0_31:
	and.b32  	%r291, %r204, 4096;
	setp.eq.s32 	%p17, %r291, 0;
	@%p17 bra 	$L__BB0_33;
	ld.global.u32 	%r292, [%rd6+240];
	xor.b32  	%r341, %r341, %r292;
	ld.global.u32 	%r293, [%rd6+244];
	xor.b32  	%r340, %r340, %r293;
	ld.global.u32 	%r294, [%rd6+248];
	xor.b32  	%r339, %r339, %r294;
	ld.global.u32 	%r295, [%rd6+252];
	xor.b32  	%r338, %r338, %r295;
	ld.global.u32 	%r296, [%rd6+256];
	xor.b32  	%r337, %r337, %r296;
$L__BB0_33:
	and.b32  	%r298, %r204, 8192;
	setp.eq.s32 	%p18, %r298, 0;
	@%p18 bra 	$L__BB0_35;
	ld.global.u32 	%r299, [%rd6+260];
	xor.b32  	%r341, %r341, %r299;
	ld.global.u32 	%r300, [%rd6+264];
	xor.b32  	%r340, %r340, %r300;
	ld.global.u32 	%r301, [%rd6+268];
	xor.b32  	%r339, %r339, %r301;
	ld.global.u32 	%r302, [%rd6+272];
	xor.b32  	%r338, %r338, %r302;
	ld.global.u32 	%r303, [%rd6+276];
	xor.b32  	%r337, %r337, %r303;
$L__BB0_35:
	and.b32  	%r305, %r204, 16384;
	setp.eq.s32 	%p19, %r305, 0;
	@%p19 bra 	$L__BB0_37;
	ld.global.u32 	%r306, [%rd6+280];
	xor.b32  	%r341, %r341, %r306;
	ld.global.u32 	%r307, [%rd6+284];
	xor.b32  	%r340, %r340, %r307;
	ld.global.u32 	%r308, [%rd6+288];
	xor.b32  	%r339, %r339, %r308;
	ld.global.u32 	%r309, [%rd6+292];
	xor.b32  	%r338, %r338, %r309;
	ld.global.u32 	%r310, [%rd6+296];
	xor.b32  	%r337, %r337, %r310;
$L__BB0_37:
	and.b32  	%r312, %r204, 32768;
	setp.eq.s32 	%p20, %r312, 0;
	@%p20 bra 	$L__BB0_39;
	ld.global.u32 	%r313, [%rd6+300];
	xor.b32  	%r341, %r341, %r313;
	ld.global.u32 	%r314, [%rd6+304];
	xor.b32  	%r340, %r340, %r314;
	ld.global.u32 	%r315, [%rd6+308];
	xor.b32  	%r339, %r339, %r315;
	ld.global.u32 	%r316, [%rd6+312];
	xor.b32  	%r338, %r338, %r316;
	ld.global.u32 	%r317, [%rd6+316];
	xor.b32  	%r337, %r337, %r317;
$L__BB0_39:
	add.s32 	%r336, %r336, 16;
	setp.ne.s32 	%p21, %r336, 32;
	@%p21 bra 	$L__BB0_7;
	mad.lo.s32 	%r318, %r330, -31, %r12;
	add.s32 	%r330, %r318, 1;
	setp.ne.s32 	%p22, %r330, 5;
	@%p22 bra 	$L__BB0_6;
	st.global.u32 	[%rd2+4], %r341;
	st.global.u32 	[%rd2+8], %r340;
	st.global.u32 	[%rd2+12], %r339;
	st.global.u32 	[%rd2+16], %r338;
	st.global.u32 	[%rd2+20], %r337;
	add.s32 	%r324, %r324, 1;
	setp.lt.u32 	%p23, %r324, %r3;
	@%p23 bra 	$L__BB0_5;
$L__BB0_42:
	shr.u64 	%rd7, %rd21, 2;
	add.s32 	%r323, %r323, 1;
	setp.gt.u64 	%p24, %rd21, 3;
	mov.u64 	%rd21, %rd7;
	@%p24 bra 	$L__BB0_3;
$L__BB0_43:
	mov.b32 	%r319, 0;
	st.global.v2.u32 	[%rd2+24], {%r319, %r319};
	st.global.u32 	[%rd2+32], %r319;
	mov.b64 	%rd18, 0;
	st.global.u64 	[%rd2+40], %rd18;
	cvta.to.global.u64 	%rd19, %rd8;
	mad.lo.s64 	%rd20, %rd1, 476, %rd19;
	mov.b32 	%r320, -1114678231;
	st.global.u32 	[%rd20], %r320;
	mov.b32 	%r321, 1065353216;
	st.global.u32 	[%rd20+4], %r321;
	st.global.u32 	[%rd20+8], %r321;
	mov.b32 	%r322, -998637568;
	st.global.u32 	[%rd20+12], %r322;
	st.global.u32 	[%rd20+16], %r321;
	st.global.u32 	[%rd20+20], %r319;
	st.global.u32 	[%rd20+24], %r319;
	st.global.u32 	[%rd20+28], %r319;
$L__BB0_44:
	ret;

}
	// .globl	_Z26create_temporal_sdr_kernelP10SDRPatterniifmP15SemanticClusteri
.visible .entry _Z26create_temporal_sdr_kernelP10SDRPatterniifmP15SemanticClusteri(
	.param .u64 .ptr .align 1 _Z26create_temporal_sdr_kernelP10SDRPatterniifmP15SemanticClusteri_param_0,
	.param .u32 _Z26create_temporal_sdr_kernelP10SDRPatterniifmP15SemanticClusteri_param_1,
	.param .u32 _Z26create_temporal_sdr_kernelP10SDRPatterniifmP15SemanticClusteri_param_2,
	.param .f32 _Z26create_temporal_sdr_kernelP10SDRPatterniifmP15SemanticClusteri_param_3,
	.param .u64 _Z26create_temporal_sdr_kernelP10SDRPatterniifmP15SemanticClusteri_param_4,
	.param .u64 .ptr .align 1 _Z26create_temporal_sdr_kernelP10SDRPatterniifmP15SemanticClusteri_param_5,
	.param .u32 _Z26create_temporal_sdr_kernelP10SDRPatterniifmP15SemanticClusteri_param_6
)
{
	.local .align 8 .b8 	__local_depot1[48];
	.reg .b64 	%SP;
	.reg .b64 	%SPL;
	.reg .pred 	%p<74>;
	.reg .b32 	%r<1242>;
	.reg .b32 	%f<8>;
	.reg .b64 	%rd<32>;

	mov.u64 	%SPL, __local_depot1;
	ld.param.u64 	%rd13, [_Z26create_temporal_sdr_kernelP10SDRPatterniifmP15SemanticClusteri_param_0];
	ld.param.u32 	%r567, [_Z26create_temporal_sdr_kernelP10SDRPatterniifmP15SemanticClusteri_param_1];
	ld.param.u32 	%r566, [_Z26create_temporal_sdr_kernelP10SDRPatterniifmP15SemanticClusteri_param_2];
	ld.param.f32 	%f2, [_Z26create_temporal_sdr_kernelP10SDRPatterniifmP15SemanticClusteri_param_3];
	ld.param.u64 	%rd12, [_Z26create_temporal_sdr_kernelP10SDRPatterniifmP15SemanticClusteri_param_4];
	cvta.to.global.u64 	%rd14, %rd13;
	add.u64 	%rd1, %SPL, 0;
	mov.u32 	%r568, %ctaid.x;
	mov.u32 	%r569, %ntid.x;
	mov.u32 	%r570, %tid.x;
	mad.lo.s32 	%r1, %r568, %r569, %r570;
	mul.wide.s32 	%rd16, %r567, 2416;
	add.s64 	%rd2, %rd14, %rd16;
	setp.ne.s32 	%p2, %r1, 0;
	@%p2 bra 	$L__BB1_2;
	st.global.u32 	[%rd2], %r566;
	st.global.f32 	[%rd2+8], %f2;
	cvt.rn.f32.s32 	%f3, %r566;
	mul.f32 	%f4, %f2, %f3;
	cvt.rzi.s32.f32 	%r571, %f4;
	st.global.u32 	[%rd2+4], %r571;
	cvt.rn.f32.s32 	%f5, %r571;
	mul.f32 	%f6, %f5, 0f38D1B717;
	st.global.f32 	[%rd2+2412], %f6;
$L__BB1_2:
	bar.sync 	0;
	ld.global.u32 	%r572, [%rd2+4];
	setp.ge.s32 	%p3, %r1, %r572;
	@%p3 bra 	$L__BB1_125;
	setp.eq.s32 	%p4, %r1, 0;
	cvt.s64.s32 	%rd3, %r1;
	cvt.u32.u64 	%r573, %rd12;
	xor.b32  	%r574, %r573, -1429050551;
	mul.lo.s32 	%r575, %r574, 1099087573;
	{ .reg .b32 tmp; mov.b64 {tmp, %r576}, %rd12; }
	xor.b32  	%r577, %r576, -136515619;
	mul.lo.s32 	%r578, %r577, -1703105765;
	add.s32 	%r579, %r575, %r578;
	add.s32 	%r1234, %r579, 6615241;
	add.s32 	%r964, %r575, 123456789;
	st.local.v2.u32 	[%rd1], {%r1234, %r964};
	xor.b32  	%r963, %r575, 362436069;
	add.s32 	%r962, %r578, 521288629;
	st.local.v2.u32 	[%rd1+8], {%r963, %r962};
	xor.b32  	%r961, %r578, 88675123;
	add.s32 	%r960, %r575, 5783321;
	st.local.v2.u32 	[%rd1+16], {%r961, %r960};
	@%p4 bra 	$L__BB1_118;
	mov.b32 	%r947, 0;
	mov.u64 	%rd31, %rd3;
$L__BB1_5:
	mov.u64 	%rd4, %rd31;
	and.b64  	%rd5, %rd4, 3;
	setp.eq.s64 	%p5, %rd5, 0;
	@%p5 bra 	$L__BB1_117;
	mul.wide.u32 	%rd17, %r947, 3200;
	mov.u64 	%rd18, precalc_xorwow_matrix;
	add.s64 	%rd6, %rd18, %rd17;
	mov.b32 	%r960, 0;
	mov.u32 	%r961, %r960;
	mov.u32 	%r962, %r960;
	mov.u32 	%r963, %r960;
	mov.u32 	%r964, %r960;
	mov.u32 	%r953, %r960;
$L__BB1_7:
	mul.wide.u32 	%rd19, %r953, 4;
	add.s64 	%rd20, %rd1, %rd19;
	ld.local.u32 	%r20, [%rd20+4];
	shl.b32 	%r21, %r953, 5;
	mov.b32 	%r959, 0;
$L__BB1_8:
	.pragma "nounroll";
	shr.u32 	%r583, %r20, %r959;
	and.b32  	%r584, %r583, 1;
	setp.eq.b32 	%p6, %r584, 1;
	not.pred 	%p7, %p6;
	add.s32 	%r585, %r21, %r959;
	mul.lo.s32 	%r586, %r585, 5;
	mul.wide.u32 	%rd21, %r586, 4;
	add.s64 	%rd7, %rd6, %rd21;
	@%p7 bra 	$L__BB1_10;
	ld.global.u32 	%r587, [%rd7];
	xor.b32  	%r964, %r964, %r587;
	ld.global.u32 	%r588, [%rd7+4];
	xor.b32  	%r963, %r963, %r588;
	ld.global.u32 	%r589, [%rd7+8];
	xor.b32  	%r962, %r962, %r589;
	ld.global.u32 	%r590, [%rd7+12];
	xor.b32  	%r961, %r961, %r590;
	ld.global.u32 	%r591, [%rd7+16];
	xor.b32  	%r960, %r960, %r591;
$L__BB1_10:
	and.b32  	%r593, %r583, 2;
	setp.eq.s32 	%p8, %r593, 0;
	@%p8 bra 	$L__BB1_12;
	ld.global.u32 	%r594, [%rd7+20];
	xor.b32  	%r964, %r964, %r594;
	ld.global.u32 	%r595, [%rd7+24];
	xor.b32  	%r963, %r963, %r595;
	ld.global.u32 	%r596, [%rd7+28];
	xor.b32  	%r962, %r962, %r596;
	ld.global.u32 	%r597, [%rd7+32];
	xor.b32  	%r961, %r961, %r597;
	ld.global.u32 	%r598, [%rd7+36];
	xor.b32  	%r960, %r960, %r598;
$L__BB1_12:
	and.b32  	%r600, %r583, 4;
	setp.eq.s32 	%p9, %r600, 0;
	@%p9 bra 	$L__BB1_14;
	ld.global.u32 	%r601, [%rd7+40];
	xor.b32  	%r964, %r964, %r601;
	ld.global.u32 	%r602, [%rd7+44];
	xor.b32  	%r963, %r963, %r602;
	ld.global.u32 	%r603, [%rd7+48];
	xor.b32  	%r962, %r962, %r603;
	ld.global.u32 	%r604, [%rd7+52];
	xor.b32  	%r961, %r961, %r604;
	ld.global.u32 	%r605, [%rd7+56];
	xor.b32  	%r960, %r960, %r605;
$L__BB1_14:
	and.b32  	%r607, %r583, 8;
	setp.eq.s32 	%p10, %r607, 0;
	@%p10 bra 	$L__BB1_16;
	ld.global.u32 	%r608, [%rd7+60];
	xor.b32  	%r964, %r964, %r608;
	ld.global.u32 	%r609, [%rd7+64];
	xor.b32  	%r963, %r963, %r609;
	ld.global.u32 	%r610, [%rd7+68];
	xor.b32  	%r962, %r962, %r610;
	ld.global.u32 	%r611, [%rd7+72];
	xor.b32  	%r961, %r961, %r611;
	ld.global.u32 	%r612, [%rd7+76];
	xor.b32  	%r960, %r960, %r612;
$L__BB1_16:
	and.b32  	%r614, %r583, 16;
	setp.eq.s32 	%p11, %r614, 0;
	@%p11 bra 	$L__BB1_18;
	ld.global.u32 	%r615, [%rd7+80];
	xor.b32  	%r964, %r964, %r615;
	ld.global.u32 	%r616, [%rd7+84];
	xor.b32  	%r963, %r963, %r616;
	ld.global.u32 	%r617, [%rd7+88];
	xor.b32  	%r962, %r962, %r617;
	ld.global.u32 	%r618, [%rd7+92];
	xor.b32  	%r961, %r961, %r618;
	ld.global.u32 	%r619, [%rd7+96];
	xor.b32  	%r960, %r960, %r619;
$L__BB1_18:
	and.b32  	%r621, %r583, 32;
	setp.eq.s32 	%p12, %r621, 0;
	@%p12 bra 	$L__BB1_20;
	ld.global.u32 	%r622, [%rd7+100];
	xor.b32  	%r964, %r964, %r622;
	ld.global.u32 	%r623, [%rd7+104];
	xor.b32  	%r963, %r963, %r623;
	ld.global.u32 	%r624, [%rd7+108];
	xor.b32  	%r962, %r962, %r624;
	ld.global.u32 	%r625, [%rd7+112];
	xor.b32  	%r961, %r961, %r625;
	ld.global.u32 	%r626, [%rd7+116];
	xor.b32  	%r960, %r960, %r626;
$L__BB1_20:
	and.b32  	%r628, %r583, 64;
	setp.eq.s32 	%p13, %r628, 0;
	@%p13 bra 	$L__BB1_22;
	ld.global.u32 	%r629, [%rd7+120];
	xor.b32  	%r964, %r964, %r629;
	ld.global.u32 	%r630, [%rd7+124];
	xor.b32  	%r963, %r963, %r630;
	ld.global.u32 	%r631, [%rd7+128];
	xor.b32  	%r962, %r962, %r631;
	ld.global.u32 	%r632, [%rd7+132];
	xor.b32  	%r961, %r961, %r632;
	ld.global.u32 	%r633, [%rd7+136];
	xor.b32  	%r960, %r960, %r633;
$L__BB1_22:
	and.b32  	%r635, %r583, 128;
	setp.eq.s32 	%p14, %r635, 0;
	@%p14 bra 	$L__BB1_24;
	ld.global.u32 	%r636, [%rd7+140];
	xor.b32  	%r964, %r964, %r636;
	ld.global.u32 	%r637, [%rd7+144];
	xor.b32  	%r963, %r963, %r637;
	ld.global.u32 	%r638, [%rd7+148];
	xor.b32  	%r962, %r962, %r638;
	ld.global.u32 	%r639, [%rd7+152];
	xor.b32  	%r961, %r961, %r639;
	ld.global.u32 	%r640, [%rd7+156];
	xor.b32  	%r960, %r960, %r640;
$L__BB1_24:
	and.b32  	%r642, %r583, 256;
	setp.eq.s32 	%p15, %r642, 0;
	@%p15 bra 	$L__BB1_26;
	ld.global.u32 	%r643, [%rd7+160];
	xor.b32  	%r964, %r964, %r643;
	ld.global.u32 	%r644, [%rd7+164];
	xor.b32  	%r963, %r963, %r644;
	ld.global.u32 	%r645, [%rd7+168];
	xor.b32  	%r962, %r962, %r645;
	ld.global.u32 	%r646, [%rd7+172];
	xor.b32  	%r961, %r961, %r646;
	ld.global.u32 	%r647, [%rd7+176];
	xor.b32  	%r960, %r960, %r647;
$L__BB1_26:
	and.b32  	%r649, %r583, 512;
	setp.eq.s32 	%p16, %r649, 0;
	@%p16 bra 	$L__BB1_28;
	ld.global.u32 	%r650, [%rd7+180];
	xor.b32  	%r964, %r964, %r650;
	ld.global.u32 	%r651, [%rd7+184];
	xor.b32  	%r963, %r963, %r651;
	ld.global.u32 	%r652, [%rd7+188];
	xor.b32  	%r962, %r962, %r652;
	ld.global.u32 	%r653, [%rd7+192];
	xor.b32  	%r961, %r961, %r653;
	ld.global.u32 	%r654, [%rd7+196];
	xor.b32  	%r960, %r960, %r654;
$L__BB1_28:
	and.b32  	%r656, %r583, 1024;
	setp.eq.s32 	%p17, %r656, 0;
	@%p17 bra 	$L__BB1_30;
	ld.global.u32 	%r657, [%rd7+200];
	xor.b32  	%r964, %r964, %r657;
	ld.global.u32 	%r658, [%rd7+204];
	xor.b32  	%r963, %r963, %r658;
	ld.global.u32 	%r659, [%rd7+208];
	xor.b32  	%r962, %r962, %r659;
	ld.global.u32 	%r660, [%rd7+212];
	xor.b32  	%r961, %r961, %r660;
	ld.global.u32 	%r661, [%rd7+216];
	xor.b32  	%r960, %r960, %r661;
$L__BB1_30:
	and.b32  	%r663, %r583, 2048;
	setp.eq.s32 	%p18, %r663, 0;
	@%p18 bra 	$L__BB1_32;
	ld.global.u32 	%r664, [%rd7+220];
	xor.b32  	%r964, %r964, %r664;
	ld.global.u32 	%r665, [%rd7+224];
	xor.b32  	%r963, %r963, %r665;
	ld.global.u32 	%r666, [%rd7+228];
	xor.b32  	%r962, %r962, %r666;
	ld.global.u32 	%r667, [%rd7+232];
	xor.b32  	%r961, %r961, %r667;
	ld.global.u32 	%r668, [%rd7+236];
	xor.b32  	%r960, %r960, %r668;
$L__BB1_32:
	and.b32  	%r670, %r583, 4096;
	setp.eq.s32 	%p19, %r670, 0;
	@%p19 bra 	$L__BB1_34;
	ld.global.u32 	%r671, [%rd7+240];
	xor.b32  	%r964, %r964, %r671;
	ld.global.u32 	%r672, [%rd7+244];
	xor.b32  	%r963, %r963, %r672;
	ld.global.u32 	%r673, [%rd7+248];
	xor.b32  	%r962, %r962, %r673;
	ld.global.u32 	%r674, [%rd7+252];
	xor.b32  	%r961, %r961, %r674;
	ld.global.u32 	%r675, [%rd7+256];
	xor.b32  	%r960, %r960, %r675;
$L__BB1_34:
	and.b32  	%r677, %r583, 8192;
	setp.eq.s32 	%p20, %r677, 0;
	@%p20 bra 	$L__BB1_36;
	ld.global.u32 	%r678, [%rd7+260];
	xor.b32  	%r964, %r964, %r678;
	ld.global.u32 	%r679, [%rd7+264];
	xor.b32  	%r963, %r963, %r679;
	ld.global.u32 	%r680, [%rd7+268];
	xor.b32  	%r962, %r962, %r680;
	ld.global.u32 	%r681, [%rd7+272];
	xor.b32  	%r961, %r961, %r681;
	ld.global.u32 	%r682, [%rd7+276];
	xor.b32  	%r960, %r960, %r682;
$L__BB1_36:
	and.b32  	%r684, %r583, 16384;
	setp.eq.s32 	%p21, %r684, 0;
	@%p21 bra 	$L__BB1_38;
	ld.global.u32 	%r685, [%rd7+280];
	xor.b32  	%r964, %r964, %r685;
	ld.global.u32 	%r686, [%rd7+284];
	xor.b32  	%r963, %r963, %r686;
	ld.global.u32 	%r687, [%rd7+288];
	xor.b32  	%r962, %r962, %r687;
	ld.global.u32 	%r688, [%rd7+292];
	xor.b32  	%r961, %r961, %r688;
	ld.global.u32 	%r689, [%rd7+296];
	xor.b32  	%r960, %r960, %r689;
$L__BB1_38:
	and.b32  	%r691, %r583, 32768;
	setp.eq.s32 	%p22, %r691, 0;
	@%p22 bra 	$L__BB1_40;
	ld.global.u32 	%r692, [%rd7+300];
	xor.b32  	%r964, %r964, %r692;
	ld.global.u32 	%r693, [%rd7+304];
	xor.b32  	%r963, %r963, %r693;
	ld.global.u32 	%r694, [%rd7+308];
	xor.b32  	%r962, %r962, %r694;
	ld.global.u32 	%r695, [%rd7+312];
	xor.b32  	%r961, %r961, %r695;
	ld.global.u32 	%r696, [%rd7+316];
	xor.b32  	%r960, %r960, %r696;
$L__BB1_40:
	add.s32 	%r959, %r959, 16;
	setp.ne.s32 	%p23, %r959, 32;
	@%p23 bra 	$L__BB1_8;
	mad.lo.s32 	%r697, %r953, -31, %r21;
	add.s32 	%r953, %r697, 1;
	setp.ne.s32 	%p24, %r953, 5;
	@%p24 bra 	$L__BB1_7;
	st.local.u32 	[%rd1+4], %r964;
	st.local.v2.u32 	[%rd1+8], {%r963, %r962};
	st.local.v2.u32 	[%rd1+16], {%r961, %r960};
	setp.eq.s64 	%p25, %rd5, 1;
	@%p25 bra 	$L__BB1_117;
	mov.b32 	%r960, 0;
	mov.u32 	%r961, %r960;
	mov.u32 	%r962, %r960;
	mov.u32 	%r963, %r960;
	mov.u32 	%r964, %r960;
	mov.u32 	%r1045, %r960;
$L__BB1_44:
	mul.wide.u32 	%rd22, %r1045, 4;
	add.s64 	%rd23, %rd1, %rd22;
	ld.local.u32 	%r196, [%rd23+4];
	shl.b32 	%r197, %r1045, 5;
	mov.b32 	%r1051, 0;
$L__BB1_45:
	.pragma "nounroll";
	shr.u32 	%r700, %r196, %r1051;
	and.b32  	%r701, %r700, 1;
	setp.eq.b32 	%p26, %r701, 1;
	not.pred 	%p27, %p26;
	add.s32 	%r702, %r197, %r1051;
	mul.lo.s32 	%r703, %r702, 5;
	mul.wide.u32 	%rd24, %r703, 4;
	add.s64 	%rd8, %rd6, %rd24;
	@%p27 bra 	$L__BB1_47;
	ld.global.u32 	%r704, [%rd8];
	xor.b32  	%r964, %r964, %r704;
	ld.global.u32 	%r705, [%rd8+4];
	xor.b32  	%r963, %r963, %r705;
	ld.global.u32 	%r706, [%rd8+8];
	xor.b32  	%r962, %r962, %r706;
	ld.global.u32 	%r707, [%rd8+12];
	xor.b32  	%r961, %r961, %r707;
	ld.global.u32 	%r708, [%rd8+16];
	xor.b32  	%r960, %r960, %r708;
$L__BB1_47:
	and.b32  	%r710, %r700, 2;
	setp.eq.s32 	%p28, %r710, 0;
	@%p28 bra 	$L__BB1_49;
	ld.global.u32 	%r711, [%rd8+20];
	xor.b32  	%r964, %r964, %r711;
	ld.global.u32 	%r712, [%rd8+24];
	xor.b32  	%r963, %r963, %r712;
	ld.global.u32 	%r713, [%rd8+28];
	xor.b32  	%r962, %r962, %r713;
	ld.global.u32 	%r714, [%rd8+32];
	xor.b32  	%r961, %r961, %r714;
	ld.global.u32 	%r715, [%rd8+36];
	xor.b32  	%r960, %r960, %r715;
$L__BB1_49:
	and.b32  	%r717, %r700, 4;
	setp.eq.s32 	%p29, %r717, 0;
	@%p29 bra 	$L__BB1_51;
	ld.global.u32 	%r718, [%rd8+40];
	xor.b32  	%r964, %r964, %r718;
	ld.global.u32 	%r719, [%rd8+44];
	xor.b32  	%r963, %r963, %r719;
	ld.global.u32 	%r720, [%rd8+48];
	xor.b32  	%r962, %r962, %r720;
	ld.global.u32 	%r721, [%rd8+52];
	xor.b32  	%r961, %r961, %r721;
	ld.global.u32 	%r722, [%rd8+56];
	xor.b32  	%r960, %r960, %r722;
$L__BB1_51:
	and.b32  	%r724, %r700, 8;
	setp.eq.s32 	%p30, %r724, 0;
	@%p30 bra 	$L__BB1_53;
	ld.global.u32 	%r725, [%rd8+60];
	xor.b32  	%r964, %r964, %r725;
	ld.global.u32 	%r726, [%rd8+64];
	xor.b32  	%r963, %r963, %r726;
	ld.global.u32 	%r727, [%rd8+68];
	xor.b32  	%r962, %r962, %r727;
	ld.global.u32 	%r728, [%rd8+72];
	xor.b32  	%r961, %r961, %r728;
	ld.global.u32 	%r729, [%rd8+76];
	xor.b32  	%r960, %r960, %r729;
$L__BB1_53:
	and.b32  	%r731, %r700, 16;
	setp.eq.s32 	%p31, %r731, 0;
	@%p31 bra 	$L__BB1_55;
	ld.global.u32 	%r732, [%rd8+80];
	xor.b32  	%r964, %r964, %r732;
	ld.global.u32 	%r733, [%rd8+84];
	xor.b32  	%r963, %r963, %r733;
	ld.global.u32 	%r734, [%rd8+88];
	xor.b32  	%r962, %r962, %r734;
	ld.global.u32 	%r735, [%rd8+92];
	xor.b32  	%r961, %r961, %r735;
	ld.global.u32 	%r736, [%rd8+96];
	xor.b32  	%r960, %r960, %r736;
$L__BB1_55:
	and.b32  	%r738, %r700, 32;
	setp.eq.s32 	%p32, %r738, 0;
	@%p32 bra 	$L__BB1_57;
	ld.global.u32 	%r739, [%rd8+100];
	xor.b32  	%r964, %r964, %r739;
	ld.global.u32 	%r740, [%rd8+104];
	xor.b32  	%r963, %r963, %r740;
	ld.global.u32 	%r741, [%rd8+108];
	xor.b32  	%r962, %r962, %r741;
	ld.global.u32 	%r742, [%rd8+112];
	xor.b32  	%r961, %r961, %r742;
	ld.global.u32 	%r743, [%rd8+116];
	xor.b32  	%r960, %r960, %r743;
$L__BB1_57:
	and.b32  	%r745, %r700, 64;
	setp.eq.s32 	%p33, %r745, 0;
	@%p33 bra 	$L__BB1_59;
	ld.global.u32 	%r746, [%rd8+120];
	xor.b32  	%r964, %r964, %r746;
	ld.global.u32 	%r747, [%rd8+124];
	xor.b32  	%r963, %r963, %r747;
	ld.global.u32 	%r748, [%rd8+128];
	xor.b32  	%r962, %r962, %r748;
	ld.global.u32 	%r749, [%rd8+132];
	xor.b32  	%r961, %r961, %r749;
	ld.global.u32 	%r750, [%rd8+136];
	xor.b32  	%r960, %r960, %r750;
$L__BB1_59:
	and.b32  	%r752, %r700, 128;
	setp.eq.s32 	%p34, %r752, 0;
	@%p34 bra 	$L__BB1_61;
	ld.global.u32 	%r753, [%rd8+140];
	xor.b32  	%r964, %r964, %r753;
	ld.global.u32 	%r754, [%rd8+144];
	xor.b32  	%r963, %r963, %r754;
	ld.global.u32 	%r755, [%rd8+148];
	xor.b32  	%r962, %r962, %r755;
	ld.global.u32 	%r756, [%rd8+152];
	xor.b32  	%r961, %r961, %r756;
	ld.global.u32 	%r757, [%rd8+156];
	xor.b32  	%r960, %r960, %r757;
$L__BB1_61:
	and.b32  	%r759, %r700, 256;
	setp.eq.s32 	%p35, %r759, 0;
	@%p35 bra 	$L__BB1_63;
	ld.global.u32 	%r760, [%rd8+160];
	xor.b32  	%r964, %r964, %r760;
	ld.global.u32 	%r761, [%rd8+164];
	xor.b32  	%r963, %r963, %r761;
	ld.global.u32 	%r762, [%rd8+168];
	xor.b32  	%r962, %r962, %r762;
	ld.global.u32 	%r763, [%rd8+172];
	xor.b32  	%r961, %r961, %r763;
	ld.global.u32 	%r764, [%rd8+176];
	xor.b32  	%r960, %r960, %r764;
$L__BB1_63:
	and.b32  	%r766, %r700, 512;
	setp.eq.s32 	%p36, %r766, 0;
	@%p36 bra 	$L__BB1_65;
	ld.global.u32 	%r767, [%rd8+180];
	xor.b32  	%r964, %r964, %r767;
	ld.global.u32 	%r768, [%rd8+184];
	xor.b32  	%r963, %r963, %r768;
	ld.global.u32 	%r769, [%rd8+188];
	xor.b32  	%r962, %r962, %r769;
	ld.global.u32 	%r770, [%rd8+192];
	xor.b32  	%r961, %r961, %r770;
	ld.global.u32 	%r771, [%rd8+196];
	xor.b32  	%r960, %r960, %r771;
$L__BB1_65:
	and.b32  	%r773, %r700, 1024;
	setp.eq.s32 	%p37, %r773, 0;
	@%p37 bra 	$L__BB1_67;
	ld.global.u32 	%r774, [%rd8+200];
	xor.b32  	%r964, %r964, %r774;
	ld.global.u32 	%r775, [%rd8+204];
	xor.b32  	%r963, %r963, %r775;
	ld.global.u32 	%r776, [%rd8+208];
	xor.b32  	%r962, %r962, %r776;
	ld.global.u32 	%r777, [%rd8+212];
	xor.b32  	%r961, %r961, %r777;
	ld.global.u32 	%r778, [%rd8+216];
	xor.b32  	%r960, %r960, %r778;
$L__BB1_67:
	and.b32  	%r780, %r700, 2048;
	setp.eq.s32 	%p38, %r780, 0;
	@%p38 bra 	$L__BB1_69;
	ld.global.u32 	%r781, [%rd8+220];
	xor.b32  	%r964, %r964, %r781;
	ld.global.u32 	%r782, [%rd8+224];
	xor.b32  	%r963, %r963, %r782;
	ld.global.u32 	%r783, [%rd8+228];
	xor.b32  	%r962, %r962, %r783;
	ld.global.u32 	%r784, [%rd8+232];
	xor.b32  	%r961, %r961, %r784;
	ld.global.u32 	%r785, [%rd8+236];
	xor.b32  	%r960, %r960, %r785;
$L__BB1_69:
	and.b32  	%r787, %r700, 4096;
	setp.eq.s32 	%p39, %r787, 0;
	@%p39 bra 	$L__BB1_71;
	ld.global.u32 	%r788, [%rd8+240];
	xor.b32  	%r964, %r964, %r788;
	ld.global.u32 	%r789, [%rd8+244];
	xor.b32  	%r963, %r963, %r789;
	ld.global.u32 	%r790, [%rd8+248];
	xor.b32  	%r962, %r962, %r790;
	ld.global.u32 	%r791, [%rd8+252];
	xor.b32  	%r961, %r961, %r791;
	ld.global.u32 	%r792, [%rd8+256];
	xor.b32  	%r960, %r960, %r792;
$L__BB1_71:
	and.b32  	%r794, %r700, 8192;
	setp.eq.s32 	%p40, %r794, 0;
	@%p40 bra 	$L__BB1_73;
	ld.global.u32 	%r795, [%rd8+260];
	xor.b32  	%r964, %r964, %r795;
	ld.global.u32 	%r796, [%rd8+264];
	xor.b32  	%r963, %r963, %r796;
	ld.global.u32 	%r797, [%rd8+268];
	xor.b32  	%r962, %r962, %r797;
	ld.global.u32 	%r798, [%rd8+272];
	xor.b32  	%r961, %r961, %r798;
	ld.global.u32 	%r799, [%rd8+276];
	xor.b32  	%r960, %r960, %r799;
$L__BB1_73:
	and.b32  	%r801, %r700, 16384;
	setp.eq.s32 	%p41, %r801, 0;
	@%p41 bra 	$L__BB1_75;
	ld.global.u32 	%r802, [%rd8+280];
	xor.b32  	%r964, %r964, %r802;
	ld.global.u32 	%r803, [%rd8+284];
	xor.b32  	%r963, %r963, %r803;
	ld.global.u32 	%r804, [%rd8+288];
	xor.b32  	%r962, %r962, %r804;
	ld.global.u32 	%r805, [%rd8+292];
	xor.b32  	%r961, %r961, %r805;
	ld.global.u32 	%r806, [%rd8+296];
	xor.b32  	%r960, %r960, %r806;
$L__BB1_75:
	and.b32  	%r808, %r700, 32768;
	setp.eq.s32 	%p42, %r808, 0;
	@%p42 bra 	$L__BB1_77;
	ld.global.u32 	%r809, [%rd8+300];
	xor.b32  	%r964, %r964, %r809;
	ld.global.u32 	%r810, [%rd8+304];
	xor.b32  	%r963, %r963, %r810;
	ld.global.u32 	%r811, [%rd8+308];
	xor.b32  	%r962, %r962, %r811;
	ld.global.u32 	%r812, [%rd8+312];
	xor.b32  	%r961, %r961, %r812;
	ld.global.u32 	%r813, [%rd8+316];
	xor.b32  	%r960, %r960, %r813;
$L__BB1_77:
	add.s32 	%r1051, %r1051, 16;
	setp.ne.s32 	%p43, %r1051, 32;
	@%p43 bra 	$L__BB1_45;
	mad.lo.s32 	%r814, %r1045, -31, %r197;
	add.s32 	%r1045, %r814, 1;
	setp.ne.s32 	%p44, %r1045, 5;
	@%p44 bra 	$L__BB1_44;
	st.local.u32 	[%rd1+4], %r964;
	st.local.v2.u32 	[%rd1+8], {%r963, %r962};
	st.local.v2.u32 	[%rd1+16], {%r961, %r960};
	setp.ne.s64 	%p45, %rd5, 3;
	@%p45 bra 	$L__BB1_117;
	mov.b32 	%r960, 0;
	mov.u32 	%r961, %r960;
	mov.u32 	%r962, %r960;
	mov.u32 	%r963, %r960;
	mov.u32 	%r964, %r960;
	mov.u32 	%r1137, %r960;
$L__BB1_81:
	mul.wide.u32 	%rd25, %r1137, 4;
	add.s64 	%rd26, %rd1, %rd25;
	ld.local.u32 	%r372, [%rd26+4];
	shl.b32 	%r373, %r1137, 5;
	mov.b32 	%r1143, 0;
$L__BB1_82:
	.pragma "nounroll";
	shr.u32 	%r817, %r372, %r1143;
	and.b32  	%r818, %r817, 1;
	setp.eq.b32 	%p46, %r818, 1;
	not.pred 	%p47, %p46;
	add.s32 	%r819, %r373, %r1143;
	mul.lo.s32 	%r820, %r819, 5;
	mul.wide.u32 	%rd27, %r820, 4;
	add.s64 	%rd9, %rd6, %rd27;
	@%p47 bra 	$L__BB1_84;
	ld.global.u32 	%r821, [%rd9];
	xor.b32  	%r964, %r964, %r821;
	ld.global.u32 	%r822, [%rd9+4];
	xor.b32  	%r963, %r963, %r822;
	ld.global.u32 	%r823, [%rd9+8];
	xor.b32  	%r962, %r962, %r823;
	ld.global.u32 	%r824, [%rd9+12];
	xor.b32  	%r961, %r961, %r824;
	ld.global.u32 	%r825, [%rd9+16];
	xor.b32  	%r960, %r960, %r825;
$L__BB1_84:
	and.b32  	%r827, %r817, 2;
	setp.eq.s32 	%p48, %r827, 0;
	@%p48 bra 	$L__BB1_86;
	ld.global.u32 	%r828, [%rd9+20];
	xor.b32  	%r964, %r964, %r828;
	ld.global.u32 	%r829, [%rd9+24];
	xor.b32  	%r963, %r963, %r829;
	ld.global.u32 	%r830, [%rd9+28];
	xor.b32  	%r962, %r962, %r830;
	ld.global.u32 	%r831, [%rd9+32];
	xor.b32  	%r961, %r961, %r831;
	ld.global.u32 	%r832, [%rd9+36];
	xor.b32  	%r960, %r960, %r832;
$L__BB1_86:
	and.b32  	%r834, %r817, 4;
	setp.eq.s32 	%p49, %r834, 0;
	@%p49 bra 	$L__BB1_88;
	ld.global.u32 	%r835, [%rd9+40];
	xor.b32  	%r964, %r964, %r835;
	ld.global.u32 	%r836, [%rd9+44];
	xor.b32  	%r963, %r963, %r836;
	ld.global.u32 	%r837, [%rd9+48];
	xor.b32  	%r962, %r962, %r837;
	ld.global.u32 	%r838, [%rd9+52];
	xor.b32  	%r961, %r961, %r838;
	ld.global.u32 	%r839, [%rd9+56];
	xor.b32  	%r960, %r960, %r839;
$L__BB1_88:
	and.b32  	%r841, %r817, 8;
	setp.eq.s32 	%p50, %r841, 0;
	@%p50 bra 	$L__BB1_90;
	ld.global.u32 	%r842, [%rd9+60];
	xor.b32  	%r964, %r964, %r842;
	ld.global.u32 	%r843, [%rd9+64];
	xor.b32  	%r963, %r963, %r843;
	ld.global.u32 	%r844, [%rd9+68];
	xor.b32  	%r962, %r962, %r844;
	ld.global.u32 	%r845, [%rd9+72];
	xor.b32  	%r961, %r961, %r845;
	ld.global.u32 	%r846, [%rd9+76];
	xor.b32  	%r960, %r960, %r846;
$L__BB1_90:
	and.b32  	%r848, %r817, 16;
	setp.eq.s32 	%p51, %r848, 0;
	@%p51 bra 	$L__BB1_92;
	ld.global.u32 	%r849, [%rd9+80];
	xor.b32  	%r964, %r964, %r849;
	ld.global.u32 	%r850, [%rd9+84];
	xor.b32  	%r963, %r963, %r850;
	ld.global.u32 	%r851, [%rd9+88];
	xor.b32  	%r962, %r962, %r851;
	ld.global.u32 	%r852, [%rd9+92];
	xor.b32  	%r961, %r961, %r852;
	ld.global.u32 	%r853, [%rd9+96];
	xor.b32  	%r960, %r960, %r853;
$L__BB1_92:
	and.b32  	%r855, %r817, 32;
	setp.eq.s32 	%p52, %r855, 0;
	@%p52 bra 	$L__BB1_94;
	ld.global.u32 	%r856, [%rd9+100];
	xor.b32  	%r964, %r964, %r856;
	ld.global.u32 	%r857, [%rd9+104];
	xor.b32  	%r963, %r963, %r857;
	ld.global.u32 	%r858, [%rd9+108];
	xor.b32  	%r962, %r962, %r858;
	ld.global.u32 	%r859, [%rd9+112];
	xor.b32  	%r961, %r961, %r859;
	ld.global.u32 	%r860, [%rd9+116];
	xor.b32  	%r960, %r960, %r860;
$L__BB1_94:
	and.b32  	%r862, %r817, 64;
	setp.eq.s32 	%p53, %r862, 0;
	@%p53 bra 	$L__BB1_96;
	ld.global.u32 	%r863, [%rd9+120];
	xor.b32  	%r964, %r964, %r863;
	ld.global.u32 	%r864, [%rd9+124];
	xor.b32  	%r963, %r963, %r864;
	ld.global.u32 	%r865, [%rd9+128];
	xor.b32  	%r962, %r962, %r865;
	ld.global.u32 	%r866, [%rd9+132];
	xor.b32  	%r961, %r961, %r866;
	ld.global.u32 	%r867, [%rd9+136];
	xor.b32  	%r960, %r960, %r867;
$L__BB1_96:
	and.b32  	%r869, %r817, 128;
	setp.eq.s32 	%p54, %r869, 0;
	@%p54 bra 	$L__BB1_98;
	ld.global.u32 	%r870, [%rd9+140];
	xor.b32  	%r964, %r964, %r870;
	ld.global.u32 	%r871, [%rd9+144];
	xor.b32  	%r963, %r963, %r871;
	ld.global.u32 	%r872, [%rd9+148];
	xor.b32  	%r962, %r962, %r872;
	ld.global.u32 	%r873, [%rd9+152];
	xor.b32  	%r961, %r961, %r873;
	ld.global.u32 	%r874, [%rd9+156];
	xor.b32  	%r960, %r960, %r874;
$L__BB1_98:
	and.b32  	%r876, %r817, 256;
	setp.eq.s32 	%p55, %r876, 0;
	@%p55 bra 	$L__BB1_100;
	ld.global.u32 	%r877, [%rd9+160];
	xor.b32  	%r964, %r964, %r877;
	ld.global.u32 	%r878, [%rd9+164];
	xor.b32  	%r963, %r963, %r878;
	ld.global.u32 	%r879, [%rd9+168];
	xor.b32  	%r962, %r962, %r879;
	ld.global.u32 	%r880, [%rd9+172];
	xor.b32  	%r961, %r961, %r880;
	ld.global.u32 	%r881, [%rd9+176];
	xor.b32  	%r960, %r960, %r881;
$L__BB1_100:
	and.b32  	%r883, %r817, 512;
	setp.eq.s32 	%p56, %r883, 0;
	@%p56 bra 	$L__BB1_102;
	ld.global.u32 	%r884, [%rd9+180];
	xor.b32  	%r964, %r964, %r884;
	ld.global.u32 	%r885, [%rd9+184];
	xor.b32  	%r963, %r963, %r885;
	ld.global.u32 	%r886, [%rd9+188];
	xor.b32  	%r962, %r962, %r886;
	ld.global.u32 	%r887, [%rd9+192];
	xor.b32  	%r961, %r961, %r887;
	ld.global.u32 	%r888, [%rd9+196];
	xor.b32  	%r960, %r960, %r888;
$L__BB1_102:
	and.b32  	%r890, %r817, 1024;
	setp.eq.s32 	%p57, %r890, 0;
	@%p57 bra 	$L__BB1_104;
	ld.global.u32 	%r891, [%rd9+200];
	xor.b32  	%r964, %r964, %r891;
	ld.global.u32 	%r892, [%rd9+204];
	xor.b32  	%r963, %r963, %r892;
	ld.global.u32 	%r893, [%rd9+208];
	xor.b32  	%r962, %r962, %r893;
	ld.global.u32 	%r894, [%rd9+212];
	xor.b32  	%r961, %r961, %r894;
	ld.global.u32 	%r895, [%rd9+216];
	xor.b32  	%r960, %r960, %r895;
$L__BB1_104:
	and.b32  	%r897, %r817, 2048;
	setp.eq.s32 	%p58, %r897, 0;
	@%p58 bra 	$L__BB1_106;
	ld.global.u32 	%r898, [%rd9+220];
	xor.b32  	%r964, %r964, %r898;
	ld.global.u32 	%r899, [%rd9+224];
	xor.b32  	%r963, %r963, %r899;
	ld.global.u32 	%r900, [%rd9+228];
	xor.b32  	%r962, %r962, %r900;
	ld.global.u32 	%r901, [%rd9+232];
	xor.b32  	%r961, %r961, %r901;
	ld.global.u32 	%r902, [%rd9+236];
	xor.b32  	%r960, %r960, %r902;
$L__BB1_106:
	and.b32  	%r904, %r817, 4096;
	setp.eq.s32 	%p59, %r904, 0;
	@%p59 bra 	$L__BB1_108;
	ld.global.u32 	%r905, [%rd9+240];
	xor.b32  	%r964, %r964, %r905;
	ld.global.u32 	%r906, [%rd9+244];
	xor.b32  	%r963, %r963, %r906;
	ld.global.u32 	%r907, [%rd9+248];
	xor.b32  	%r962, %r962, %r907;
	ld.global.u32 	%r908, [%rd9+252];
	xor.b32  	%r961, %r961, %r908;
	ld.global.u32 	%r909, [%rd9+256];
	xor.b32  	%r960, %r960, %r909;
$L__BB1_108:
	and.b32  	%r911, %r817, 8192;
	setp.eq.s32 	%p60, %r911, 0;
	@%p60 bra 	$L__BB1_110;
	ld.global.u32 	%r912, [%rd9+260];
	xor.b32  	%r964, %r964, %r912;
	ld.global.u32 	%r913, [%rd9+264];
	xor.b32  	%r963, %r963, %r913;
	ld.global.u32 	%r914, [%rd9+268];
	xor.b32  	%r962, %r962, %r914;
	ld.global.u32 	%r915, [%rd9+272];
	xor.b32  	%r961, %r961, %r915;
	ld.global.u32 	%r916, [%rd9+276];
	xor.b32  	%r960, %r960, %r916;
$L__BB1_110:
	and.b32  	%r918, %r817, 16384;
	setp.eq.s32 	%p61, %r918, 0;
	@%p61 bra 	$L__BB1_112;
	ld.global.u32 	%r919, [%rd9+280];
	xor.b32  	%r964, %r964, %r919;
	ld.global.u32 	%r920, [%rd9+284];
	xor.b32  	%r963, %r963, %r920;
	ld.global.u32 	%r921, [%rd9+288];
	xor.b32  	%r962, %r962, %r921;
	ld.global.u32 	%r922, [%rd9+292];
	xor.b32  	%r961, %r961, %r922;
	ld.global.u32 	%r923, [%rd9+296];
	xor.b32  	%r960, %r960, %r923;
$L__BB1_112:
	and.b32  	%r925, %r817, 32768;
	setp.eq.s32 	%p62, %r925, 0;
	@%p62 bra 	$L__BB1_114;
	ld.global.u32 	%r926, [%rd9+300];
	xor.b32  	%r964, %r964, %r926;
	ld.global.u32 	%r927, [%rd9+304];
	xor.b32  	%r963, %r963, %r927;
	ld.global.u32 	%r928, [%rd9+308];
	xor.b32  	%r962, %r962, %r928;
	ld.global.u32 	%r929, [%rd9+312];
	xor.b32  	%r961, %r961, %r929;
	ld.global.u32 	%r930, [%rd9+316];
	xor.b32  	%r960, %r960, %r930;
$L__BB1_114:
	add.s32 	%r1143, %r1143, 16;
	setp.ne.s32 	%p63, %r1143, 32;
	@%p63 bra 	$L__BB1_82;
	mad.lo.s32 	%r931, %r1137, -31, %r373;
	add.s32 	%r1137, %r931, 1;
	setp.ne.s32 	%p64, %r1137, 5;
	@%p64 bra 	$L__BB1_81;
	st.local.u32 	[%rd1+4], %r964;
	st.local.v2.u32 	[%rd1+8], {%r963, %r962};
	st.local.v2.u32 	[%rd1+16], {%r961, %r960};
$L__BB1_117:
	shr.u64 	%rd31, %rd4, 2;
	add.s32 	%r947, %r947, 1;
	setp.gt.u64 	%p65, %rd4, 3;
	@%p65 bra 	$L__BB1_5;
$L__BB1_118:
	shl.b64 	%rd28, %rd3, 2;
	add.s64 	%rd11, %rd2, %rd28;
	cvt.rn.f32.s32 	%f7, %r1;
	mul.f32 	%f1, %f7, 0f3A83126F;
	mov.b32 	%r1240, 0;
$L__BB1_119:
	mov.u32 	%r557, %r963;
	mov.u32 	%r963, %r962;
	mov.u32 	%r962, %r961;
	mov.u32 	%r961, %r960;
	setp.lt.s32 	%p66, %r1, 1;
	shr.u32 	%r933, %r964, 2;
	xor.b32  	%r934, %r933, %r964;
	shl.b32 	%r935, %r961, 4;
	shl.b32 	%r936, %r934, 1;
	xor.b32  	%r937, %r936, %r935;
	xor.b32  	%r938, %r937, %r934;
	xor.b32  	%r960, %r938, %r961;
	add.s32 	%r1234, %r1234, 362437;
	add.s32 	%r939, %r960, %r1234;
	rem.u32 	%r562, %r939, %r566;
	@%p66 bra 	$L__BB1_123;
	mov.b32 	%r1241, 0;
	bra.uni 	$L__BB1_122;
$L__BB1_121:
	add.s32 	%r1241, %r1241, 1;
	setp.eq.s32 	%p69, %r1241, %r1;
	@%p69 bra 	$L__BB1_123;
$L__BB1_122:
	mul.wide.u32 	%rd29, %r1241, 4;
	add.s64 	%rd30, %rd2, %rd29;
	ld.global.u32 	%r941, [%rd30+12];
	setp.eq.s32 	%p68, %r941, %r562;
	mov.pred 	%p73, -1;
	@%p68 bra 	$L__BB1_124;
	bra.uni 	$L__BB1_121;
$L__BB1_123:
	st.global.u32 	[%rd11+12], %r562;
	st.global.f32 	[%rd11+1212], %f1;
	mov.pred 	%p73, 0;
$L__BB1_124:
	add.s32 	%r565, %r1240, 1;
	setp.lt.u32 	%p71, %r1240, 99;
	and.pred  	%p72, %p73, %p71;
	mov.u32 	%r964, %r557;
	mov.u32 	%r1240, %r565;
	@%p72 bra 	$L__BB1_119;
$L__BB1_125:
	ret;

}
	// .globl	_Z21spike_dynamics_kernelP9BioNeuronPfS1_iff
.visible .entry _Z21spike_dynamics_kernelP9BioNeuronPfS1_iff(
	.param .u64 .ptr .align 1 _Z21spike_dynamics_kernelP9BioNeuronPfS1_iff_param_0,
	.param .u64 .ptr .align 1 _Z21spike_dynamics_kernelP9BioNeuronPfS1_iff_param_1,
	.param .u64 .ptr .align 1 _Z21spike_dynamics_kernelP9BioNeuronPfS1_iff_param_2,
	.param .u32 _Z21spike_dynamics_kernelP9BioNeuronPfS1_iff_param_3,
	.param .f32 _Z21spike_dynamics_kernelP9BioNeuronPfS1_iff_param_4,
	.param .f32 _Z21spike_dynamics_kernelP9BioNeuronPfS1_iff_param_5
)
{
	.reg .pred 	%p<6>;
	.reg .b32 	%r<13>;
	.reg .b32 	%f<28>;
	.reg .b64 	%rd<19>;

	ld.param.u64 	%rd3, [_Z21spike_dynamics_kernelP9BioNeuronPfS1_iff_param_0];
	ld.param.u64 	%rd4, [_Z21spike_dynamics_kernelP9BioNeuronPfS1_iff_param_1];
	ld.param.u64 	%rd5, [_Z21spike_dynamics_kernelP9BioNeuronPfS1_iff_param_2];
	ld.param.u32 	%r3, [_Z21spike_dynamics_kernelP9BioNeuronPfS1_iff_param_3];
	ld.param.f32 	%f7, [_Z21spike_dynamics_kernelP9BioNeuronPfS1_iff_param_4];
	ld.param.f32 	%f8, [_Z21spike_dynamics_kernelP9BioNeuronPfS1_iff_param_5];
	cvta.to.global.u64 	%rd1, %rd5;
	mov.u32 	%r4, %ctaid.x;
	mov.u32 	%r5, %ntid.x;
	mov.u32 	%r6, %tid.x;
	mad.lo.s32 	%r1, %r4, %r5, %r6;
	setp.ge.s32 	%p1, %r1, %r3;
	@%p1 bra 	$L__BB2_10;
	cvta.to.global.u64 	%rd6, %rd3;
	mul.wide.s32 	%rd7, %r1, 476;
	add.s64 	%rd2, %rd6, %rd7;
	ld.global.f32 	%f9, [%rd2+12];
	sub.f32 	%f10, %f7, %f9;
	setp.geu.f32 	%p2, %f10, 0f3B03126F;
	@%p2 bra 	$L__BB2_3;
	mul.wide.s32 	%rd17, %r1, 4;
	add.s64 	%rd18, %rd1, %rd17;
	mov.b32 	%r12, 0;
	st.global.u32 	[%rd18], %r12;
	bra.uni 	$L__BB2_10;
$L__BB2_3:
	ld.global.f32 	%f11, [%rd2];
	add.f32 	%f12, %f11, 0f3D8F5C29;
	cvta.to.global.u64 	%rd8, %rd4;
	mul.wide.s32 	%rd9, %r1, 4;
	add.s64 	%rd10, %rd8, %rd9;
	ld.global.f32 	%f13, [%rd10];
	fma.rn.f32 	%f14, %f12, 0fBDCCCCCD, %f13;
	fma.rn.f32 	%f15, %f8, %f14, %f11;
	st.global.f32 	[%rd2], %f15;
	ld.global.f32 	%f16, [%rd2+8];
	ld.global.f32 	%f17, [%rd2+4];
	sub.f32 	%f18, %f17, %f16;
	fma.rn.f32 	%f27, %f18, 0f3F733333, %f16;
	st.global.f32 	[%rd2+4], %f27;
	setp.ltu.f32 	%p3, %f15, %f27;
	@%p3 bra 	$L__BB2_8;
	ld.global.f32 	%f26, [%rd2+16];
	setp.leu.f32 	%p4, %f26, 0f3DCCCCCD;
	@%p4 bra 	$L__BB2_8;
	ld.global.u32 	%r2, [%rd2+28];
	setp.gt.s32 	%p5, %r2, 99;
	@%p5 bra 	$L__BB2_7;
	mul.wide.s32 	%rd11, %r2, 4;
	add.s64 	%rd12, %rd2, %rd11;
	st.global.f32 	[%rd12+32], %f7;
	ld.global.u32 	%r7, [%rd2+28];
	add.s32 	%r8, %r7, 1;
	st.global.u32 	[%rd2+28], %r8;
	ld.global.f32 	%f27, [%rd2+4];
	ld.global.f32 	%f26, [%rd2+16];
$L__BB2_7:
	mov.b32 	%r9, -1114678231;
	st.global.u32 	[%rd2], %r9;
	add.f32 	%f19, %f27, 0f3CA3D70A;
	st.global.f32 	[%rd2+4], %f19;
	add.f32 	%f20, %f26, 0fB8D1B717;
	st.global.f32 	[%rd2+16], %f20;
	mov.b32 	%r10, 1065353216;
	st.global.u32 	[%rd2+24], %r10;
	st.global.f32 	[%rd2+12], %f7;
	add.s64 	%rd14, %rd1, %rd9;
	st.global.u32 	[%rd14], %r10;
	bra.uni 	$L__BB2_9;
$L__BB2_8:
	add.s64 	%rd16, %rd1, %rd9;
	mov.b32 	%r11, 0;
	st.global.u32 	[%rd16], %r11;
$L__BB2_9:
	fma.rn.f32 	%f21, %f8, 0fC2480000, 0f3F800000;
	ld.global.f32 	%f22, [%rd2+20];
	mul.f32 	%f23, %f21, %f22;
	st.global.f32 	[%rd2+20], %f23;
	ld.global.f32 	%f24, [%rd2+24];
	mul.f32 	%f25, %f21, %f24;
	st.global.f32 	[%rd2+24], %f25;
$L__BB2_10:
	ret;

}
	// .globl	_Z25apply_input_spikes_kernelPfP10SDRPatternff
.visible .entry _Z25apply_input_spikes_kernelPfP10SDRPatternff(
	.param .u64 .ptr .align 1 _Z25apply_input_spikes_kernelPfP10SDRPatternff_param_0,
	.param .u64 .ptr .align 1 _Z25apply_input_spikes_kernelPfP10SDRPatternff_param_1,
	.param .f32 _Z25apply_input_spikes_kernelPfP10SDRPatternff_param_2,
	.param .f32 _Z25apply_input_spikes_kernelPfP10SDRPatternff_param_3
)
{
	.reg .pred 	%p<3>;
	.reg .b32 	%r<9>;
	.reg .b32 	%f<22>;
	.reg .b64 	%rd<9>;

	ld.param.u64 	%rd3, [_Z25apply_input_spikes_kernelPfP10SDRPatternff_param_0];
	ld.param.u64 	%rd4, [_Z25apply_input_spikes_kernelPfP10SDRPatternff_param_1];
	ld.param.f32 	%f2, [_Z25apply_input_spikes_kernelPfP10SDRPatternff_param_2];
	ld.param.f32 	%f3, [_Z25apply_input_spikes_kernelPfP10SDRPatternff_param_3];
	cvta.to.global.u64 	%rd1, %rd4;
	mov.u32 	%r2, %ctaid.x;
	mov.u32 	%r3, %ntid.x;
	mov.u32 	%r4, %tid.x;
	mad.lo.s32 	%r1, %r2, %r3, %r4;
	ld.global.u32 	%r5, [%rd1+4];
	setp.ge.s32 	%p1, %r1, %r5;
	@%p1 bra 	$L__BB3_3;
	mul.wide.s32 	%rd5, %r1, 4;
	add.s64 	%rd2, %rd1, %rd5;
	ld.global.f32 	%f4, [%rd2+1212];
	sub.f32 	%f5, %f2, %f4;
	abs.f32 	%f1, %f5;
	setp.geu.f32 	%p2, %f1, %f3;
	@%p2 bra 	$L__BB3_3;
	ld.global.u32 	%r6, [%rd2+12];
	mul.f32 	%f6, %f3, 0fBDCCCCCD;
	div.rn.f32 	%f7, %f1, %f6;
	fma.rn.f32 	%f8, %f7, 0f3BBB989D, 0f3F000000;
	cvt.sat.f32.f32 	%f9, %f8;
	mov.f32 	%f10, 0f4B400001;
	mov.f32 	%f11, 0f437C0000;
	fma.rm.f32 	%f12, %f9, %f11, %f10;
	add.f32 	%f13, %f12, 0fCB40007F;
	neg.f32 	%f14, %f13;
	fma.rn.f32 	%f15, %f7, 0f3FB8AA3B, %f14;
	fma.rn.f32 	%f16, %f7, 0f32A57060, %f15;
	mov.b32 	%r7, %f12;
	shl.b32 	%r8, %r7, 23;
	mov.b32 	%f17, %r8;
	ex2.approx.ftz.f32 	%f18, %f16;
	mul.f32 	%f19, %f18, %f17;
	cvta.to.global.u64 	%rd6, %rd3;
	mul.wide.s32 	%rd7, %r6, 4;
	add.s64 	%rd8, %rd6, %rd7;
	mul.f32 	%f20, %f19, 0f40A00000;
	atom.global.add.f32 	%f21, [%rd8], %f20;
$L__BB3_3:
	ret;

}
	// .globl	_Z30hierarchical_processing_kernelPfS_S_iif
.visible .entry _Z30hierarchical_processing_kernelPfS_S_iif(
	.param .u64 .ptr .align 1 _Z30hierarchical_processing_kernelPfS_S_iif_param_0,
	.param .u64 .ptr .align 1 _Z30hierarchical_processing_kernelPfS_S_iif_param_1,
	.param .u64 .ptr .align 1 _Z30hierarchical_processing_kernelPfS_S_iif_param_2,
	.param .u32 _Z30hierarchical_processing_kernelPfS_S_iif_param_3,
	.param .u32 _Z30hierarchical_processing_kernelPfS_S_iif_param_4,
	.param .f32 _Z30hierarchical_processing_kernelPfS_S_iif_param_5
)
{
	.reg .pred 	%p<12>;
	.reg .b32 	%r<38>;
	.reg .b32 	%f<115>;
	.reg .b64 	%rd<31>;

	ld.param.u64 	%rd11, [_Z30hierarchical_processing_kernelPfS_S_iif_param_0];
	ld.param.u64 	%rd10, [_Z30hierarchical_processing_kernelPfS_S_iif_param_1];
	ld.param.u64 	%rd12, [_Z30hierarchical_processing_kernelPfS_S_iif_param_2];
	ld.param.u32 	%r23, [_Z30hierarchical_processing_kernelPfS_S_iif_param_3];
	ld.param.u32 	%r24, [_Z30hierarchical_processing_kernelPfS_S_iif_param_4];
	cvta.to.global.u64 	%rd1, %rd11;
	cvta.to.global.u64 	%rd2, %rd12;
	mov.u32 	%r25, %ctaid.x;
	mov.u32 	%r26, %ntid.x;
	mov.u32 	%r27, %tid.x;
	mad.lo.s32 	%r1, %r25, %r26, %r27;
	setp.ge.s32 	%p1, %r1, %r24;
	@%p1 bra 	$L__BB4_16;
	setp.lt.s32 	%p2, %r23, 1;
	mov.f32 	%f114, 0f00000000;
	@%p2 bra 	$L__BB4_15;
	mul.lo.s32 	%r2, %r23, %r1;
	and.b32  	%r3, %r23, 15;
	setp.lt.u32 	%p3, %r23, 16;
	mov.f32 	%f113, 0f00000000;
	mov.b32 	%r34, 0;
	@%p3 bra 	$L__BB4_5;
	and.b32  	%r34, %r23, 2147483632;
	neg.s32 	%r32, %r34;
	add.s64 	%rd3, %rd2, 32;
	add.s64 	%rd29, %rd1, 32;
	mov.f32 	%f113, 0f00000000;
	mov.u32 	%r31, %r2;
$L__BB4_4:
	.pragma "nounroll";
	mul.wide.s32 	%rd13, %r31, 4;
	add.s64 	%rd14, %rd3, %rd13;
	ld.global.f32 	%f20, [%rd14+-32];
	ld.global.f32 	%f21, [%rd29+-32];
	fma.rn.f32 	%f22, %f20, %f21, %f113;
	ld.global.f32 	%f23, [%rd14+-28];
	ld.global.f32 	%f24, [%rd29+-28];
	fma.rn.f32 	%f25, %f23, %f24, %f22;
	ld.global.f32 	%f26, [%rd14+-24];
	ld.global.f32 	%f27, [%rd29+-24];
	fma.rn.f32 	%f28, %f26, %f27, %f25;
	ld.global.f32 	%f29, [%rd14+-20];
	ld.global.f32 	%f30, [%rd29+-20];
	fma.rn.f32 	%f31, %f29, %f30, %f28;
	ld.global.f32 	%f32, [%rd14+-16];
	ld.global.f32 	%f33, [%rd29+-16];
	fma.rn.f32 	%f34, %f32, %f33, %f31;
	ld.global.f32 	%f35, [%rd14+-12];
	ld.global.f32 	%f36, [%rd29+-12];
	fma.rn.f32 	%f37, %f35, %f36, %f34;
	ld.global.f32 	%f38, [%rd14+-8];
	ld.global.f32 	%f39, [%rd29+-8];
	fma.rn.f32 	%f40, %f38, %f39, %f37;
	ld.global.f32 	%f41, [%rd14+-4];
	ld.global.f32 	%f42, [%rd29+-4];
	fma.rn.f32 	%f43, %f41, %f42, %f40;
	ld.global.f32 	%f44, [%rd14];
	ld.global.f32 	%f45, [%rd29];
	fma.rn.f32 	%f46, %f44, %f45, %f43;
	ld.global.f32 	%f47, [%rd14+4];
	ld.global.f32 	%f48, [%rd29+4];
	fma.rn.f32 	%f49, %f47, %f48, %f46;
	ld.global.f32 	%f50, [%rd14+8];
	ld.global.f32 	%f51, [%rd29+8];
	fma.rn.f32 	%f52, %f50, %f51, %f49;
	ld.global.f32 	%f53, [%rd14+12];
	ld.global.f32 	%f54, [%rd29+12];
	fma.rn.f32 	%f55, %f53, %f54, %f52;
	ld.global.f32 	%f56, [%rd14+16];
	ld.global.f32 	%f57, [%rd29+16];
	fma.rn.f32 	%f58, %f56, %f57, %f55;
	ld.global.f32 	%f59, [%rd14+20];
	ld.global.f32 	%f60, [%rd29+20];
	fma.rn.f32 	%f61, %f59, %f60, %f58;
	ld.global.f32 	%f62, [%rd14+24];
	ld.global.f32 	%f63, [%rd29+24];
	fma.rn.f32 	%f64, %f62, %f63, %f61;
	ld.global.f32 	%f65, [%rd14+28];
	ld.global.f32 	%f66, [%rd29+28];
	fma.rn.f32 	%f113, %f65, %f66, %f64;
	add.s32 	%r32, %r32, 16;
	add.s32 	%r31, %r31, 16;
	add.s64 	%rd29, %rd29, 64;
	setp.ne.s32 	%p4, %r32, 0;
	@%p4 bra 	$L__BB4_4;
$L__BB4_5:
	setp.eq.s32 	%p5, %r3, 0;
	@%p5 bra 	$L__BB4_14;
	and.b32  	%r11, %r23, 7;
	setp.lt.u32 	%p6, %r3, 8;
	@%p6 bra 	$L__BB4_8;
	add.s32 	%r29, %r34, %r2;
	mul.wide.s32 	%rd15, %r29, 4;
	add.s64 	%rd16, %rd2, %rd15;
	ld.global.f32 	%f68, [%rd16];
	mul.wide.u32 	%rd17, %r34, 4;
	add.s64 	%rd18, %rd1, %rd17;
	ld.global.f32 	%f69, [%rd18];
	fma.rn.f32 	%f70, %f68, %f69, %f113;
	ld.global.f32 	%f71, [%rd16+4];
	ld.global.f32 	%f72, [%rd18+4];
	fma.rn.f32 	%f73, %f71, %f72, %f70;
	ld.global.f32 	%f74, [%rd16+8];
	ld.global.f32 	%f75, [%rd18+8];
	fma.rn.f32 	%f76, %f74, %f75, %f73;
	ld.global.f32 	%f77, [%rd16+12];
	ld.global.f32 	%f78, [%rd18+12];
	fma.rn.f32 	%f79, %f77, %f78, %f76;
	ld.global.f32 	%f80, [%rd16+16];
	ld.global.f32 	%f81, [%rd18+16];
	fma.rn.f32 	%f82, %f80, %f81, %f79;
	ld.global.f32 	%f83, [%rd16+20];
	ld.global.f32 	%f84, [%rd18+20];
	fma.rn.f32 	%f85, %f83, %f84, %f82;
	ld.global.f32 	%f86, [%rd16+24];
	ld.global.f32 	%f87, [%rd18+24];
	fma.rn.f32 	%f88, %f86, %f87, %f85;
	ld.global.f32 	%f89, [%rd16+28];
	ld.global.f32 	%f90, [%rd18+28];
	fma.rn.f32 	%f113, %f89, %f90, %f88;
	add.s32 	%r34, %r34, 8;
$L__BB4_8:
	setp.eq.s32 	%p7, %r11, 0;
	@%p7 bra 	$L__BB4_14;
	and.b32  	%r14, %r23, 3;
	setp.lt.u32 	%p8, %r11, 4;
	@%p8 bra 	$L__BB4_11;
	add.s32 	%r30, %r34, %r2;
	mul.wide.s32 	%rd19, %r30, 4;
	add.s64 	%rd20, %rd2, %rd19;
	ld.global.f32 	%f92, [%rd20];
	mul.wide.u32 	%rd21, %r34, 4;
	add.s64 	%rd22, %rd1, %rd21;
	ld.global.f32 	%f93, [%rd22];
	fma.rn.f32 	%f94, %f92, %f93, %f113;
	ld.global.f32 	%f95, [%rd20+4];
	ld.global.f32 	%f96, [%rd22+4];
	fma.rn.f32 	%f97, %f95, %f96, %f94;
	ld.global.f32 	%f98, [%rd20+8];
	ld.global.f32 	%f99, [%rd22+8];
	fma.rn.f32 	%f100, %f98, %f99, %f97;
	ld.global.f32 	%f101, [%rd20+12];
	ld.global.f32 	%f102, [%rd22+12];
	fma.rn.f32 	%f113, %f101, %f102, %f100;
	add.s32 	%r34, %r34, 4;
$L__BB4_11:
	setp.eq.s32 	%p9, %r14, 0;
	@%p9 bra 	$L__BB4_14;
	mul.wide.u32 	%rd23, %r34, 4;
	add.s64 	%rd30, %rd1, %rd23;
	add.s32 	%r37, %r34, %r2;
	neg.s32 	%r36, %r14;
$L__BB4_13:
	.pragma "nounroll";
	mul.wide.s32 	%rd24, %r37, 4;
	add.s64 	%rd25, %rd2, %rd24;
	ld.global.f32 	%f103, [%rd25];
	ld.global.f32 	%f104, [%rd30];
	fma.rn.f32 	%f113, %f103, %f104, %f113;
	add.s64 	%rd30, %rd30, 4;
	add.s32 	%r37, %r37, 1;
	add.s32 	%r36, %r36, 1;
	setp.ne.s32 	%p10, %r36, 0;
	@%p10 bra 	$L__BB4_13;
$L__BB4_14:
	setp.gt.f32 	%p11, %f113, 0f3F800000;
	selp.f32 	%f114, 0f3F800000, 0f00000000, %p11;
$L__BB4_15:
	cvta.to.global.u64 	%rd26, %rd10;
	mul.wide.s32 	%rd27, %r1, 4;
	add.s64 	%rd28, %rd26, %rd27;
	st.global.f32 	[%rd28], %f114;
$L__BB4_16:
	ret;

}


// ===== COMPILED SASS (sm_100) =====

	.target	sm_100

	.elftype	@"ET_EXEC"


//--------------------- .note.nv.tkinfo           --------------------------
	.section	.note.nv.tkinfo,"",@"SHT_NOTE"
	.sectionflags	@"SHF_NOTE_NV_TKINFO"
	.tkinfo
        /*0018*/ 	.word	0x00000002
        /*0030*/ 	.string	""
        /*0030*/ 	.string	"ptxas"
        /*0030*/ 	.string	"Cuda compilation tools, release 13.0, V13.0.88"
        /*0030*/ 	.string	"Build cuda_13.0.r13.0/compiler.36424714_0"
        /*0030*/ 	.string	"-arch sm_100 -m 64 "



//--------------------- .note.nv.cuinfo           --------------------------
	.section	.note.nv.cuinfo,"",@"SHT_NOTE"
	.sectionflags	@"SHF_NOTE_NV_CUINFO"
        /*0018*/ 	.short	0x0002
        /*001a*/ 	.short	0x0064
        /*001c*/ 	.short	0x0082
	.zero		2


//--------------------- .nv.info                  --------------------------
	.section	.nv.info,"",@"SHT_CUDA_INFO"
	.align	4


	//----- nvinfo : EIATTR_REGCOUNT
	.align		4
        /*0000*/ 	.byte	0x04, 0x2f
        /*0002*/ 	.short	(.L_11 - .L_10)
	.align		4
.L_10:
        /*0004*/ 	.word	index@(_Z25initialize_neurons_kernelP9BioNeuronim)
        /*0008*/ 	.word	0x00000020


	//----- nvinfo : EIATTR_FRAME_SIZE
	.align		4
.L_11:
        /*000c*/ 	.byte	0x04, 0x11
        /*000e*/ 	.short	(.L_13 - .L_12)
	.align		4
.L_12:
        /*0010*/ 	.word	index@(_Z25initialize_neurons_kernelP9BioNeuronim)
        /*0014*/ 	.word	0x00000000


	//----- nvinfo : EIATTR_REGCOUNT
	.align		4
.L_13:
        /*0018*/ 	.byte	0x04, 0x2f
        /*001a*/ 	.short	(.L_15 - .L_14)
	.align		4
.L_14:
        /*001c*/ 	.word	index@(_Z26create_temporal_sdr_kernelP10SDRPatterniifmP15SemanticClusteri)
        /*0020*/ 	.word	0x0000001f


	//----- nvinfo : EIATTR_FRAME_SIZE
	.align		4
.L_15:
        /*0024*/ 	.byte	0x04, 0x11
        /*0026*/ 	.short	(.L_17 - .L_16)
	.align		4
.L_16:
        /*0028*/ 	.word	index@(_Z26create_temporal_sdr_kernelP10SDRPatterniifmP15SemanticClusteri)
        /*002c*/ 	.word	0x00000030


	//----- nvinfo : EIATTR_REGCOUNT
	.align		4
.L_17:
        /*0030*/ 	.byte	0x04, 0x2f
        /*0032*/ 	.short	(.L_19 - .L_18)
	.align		4
.L_18:
        /*0034*/ 	.word	index@(_Z21spike_dynamics_kernelP9BioNeuronPfS1_iff)
        /*0038*/ 	.word	0x00000014


	//----- nvinfo : EIATTR_FRAME_SIZE
	.align		4
.L_19:
        /*003c*/ 	.byte	0x04, 0x11
        /*003e*/ 	.short	(.L_21 - .L_20)
	.align		4
.L_20:
        /*0040*/ 	.word	index@(_Z21spike_dynamics_kernelP9BioNeuronPfS1_iff)
        /*0044*/ 	.word	0x00000000


	//----- nvinfo : EIATTR_REGCOUNT
	.align		4
.L_21:
        /*0048*/ 	.byte	0x04, 0x2f
        /*004a*/ 	.short	(.L_23 - .L_22)
	.align		4
.L_22:
        /*004c*/ 	.word	index@(_Z25apply_input_spikes_kernelPfP10SDRPatternff)
        /*0050*/ 	.word	0x0000000f


	//----- nvinfo : EIATTR_FRAME_SIZE
	.align		4
.L_23:
        /*0054*/ 	.byte	0x04, 0x11
        /*0056*/ 	.short	(.L_25 - .L_24)
	.align		4
.L_24:
        /*0058*/ 	.word	index@($__internal_0_$__cuda_sm3x_div_rn_noftz_f32_slowpath)
        /*005c*/ 	.word	0x00000000


	//----- nvinfo : EIATTR_FRAME_SIZE
	.align		4
.L_25:
        /*0060*/ 	.byte	0x04, 0x11
        /*0062*/ 	.short	(.L_27 - .L_26)
	.align		4
.L_26:
        /*0064*/ 	.word	index@(_Z25apply_input_spikes_kernelPfP10SDRPatternff)
        /*0068*/ 	.word	0x00000000


	//----- nvinfo : EIATTR_REGCOUNT
	.align		4
.L_27:
        /*006c*/ 	.byte	0x04, 0x2f
        /*006e*/ 	.short	(.L_29 - .L_28)
	.align		4
.L_28:
        /*0070*/ 	.word	index@(_Z30hierarchical_processing_kernelPfS_S_iif)
        /*0074*/ 	.word	0x0000001e


	//----- nvinfo : EIATTR_FRAME_SIZE
	.align		4
.L_29:
        /*0078*/ 	.byte	0x04, 0x11
        /*007a*/ 	.short	(.L_31 - .L_30)
	.align		4
.L_30:
        /*007c*/ 	.word	index@(_Z30hierarchical_processing_kernelPfS_S_iif)
        /*0080*/ 	.word	0x00000000


	//----- nvinfo : EIATTR_MIN_STACK_SIZE
	.align		4
.L_31:
        /*0084*/ 	.byte	0x04, 0x12
        /*0086*/ 	.short	(.L_33 - .L_32)
	.align		4
.L_32:
        /*0088*/ 	.word	index@(_Z30hierarchical_processing_kernelPfS_S_iif)
        /*008c*/ 	.word	0x00000000


	//----- nvinfo : EIATTR_MIN_STACK_SIZE
	.align		4
.L_33:
        /*0090*/ 	.byte	0x04, 0x12
        /*0092*/ 	.short	(.L_35 - .L_34)
	.align		4
.L_34:
        /*0094*/ 	.word	index@(_Z25apply_input_spikes_kernelPfP10SDRPatternff)
        /*0098*/ 	.word	0x00000000


	//----- nvinfo : EIATTR_MIN_STACK_SIZE
	.align		4
.L_35:
        /*009c*/ 	.byte	0x04, 0x12
        /*009e*/ 	.short	(.L_37 - .L_36)
	.align		4
.L_36:
        /*00a0*/ 	.word	index@(_Z21spike_dynamics_kernelP9BioNeuronPfS1_iff)
        /*00a4*/ 	.word	0x00000000


	//----- nvinfo : EIATTR_MIN_STACK_SIZE
	.align		4
.L_37:
        /*00a8*/ 	.byte	0x04, 0x12
        /*00aa*/ 	.short	(.L_39 - .L_38)
	.align		4
.L_38:
        /*00ac*/ 	.word	index@(_Z26create_temporal_sdr_kernelP10SDRPatterniifmP15SemanticClusteri)
        /*00b0*/ 	.word	0x00000030


	//----- nvinfo : EIATTR_MIN_STACK_SIZE
	.align		4
.L_39:
        /*00b4*/ 	.byte	0x04, 0x12
        /*00b6*/ 	.short	(.L_41 - .L_40)
	.align		4
.L_40:
        /*00b8*/ 	.word	index@(_Z25initialize_neurons_kernelP9BioNeuronim)
        /*00bc*/ 	.word	0x00000000
.L_41:


//--------------------- .nv.compat                --------------------------
	.section	.nv.compat,"",@"SHT_CUDA_COMPAT_INFO"
	.align	4
        /*0000*/ 	.byte	0x02, 0x09, 0x00, 0x00, 0x02, 0x02, 0x01, 0x00, 0x02, 0x05, 0x05, 0x00, 0x03, 0x07, 0x01, 0x01
        /*0010*/ 	.byte	0x02, 0x03, 0x00, 0x00, 0x02, 0x06, 0x01, 0x00, 0x04, 0x0b, 0x08, 0x00, 0x01, 0x00, 0x00, 0x00
        /*0020*/ 	.byte	0x00, 0x00, 0x00, 0x00


//--------------------- .nv.info._Z30hierarchical_processing_kernelPfS_S_iif --------------------------
	.section	.nv.info._Z30hierarchical_processing_kernelPfS_S_iif,"",@"SHT_CUDA_INFO"
	.sectionflags	@""
	.align	4


	//----- nvinfo : EIATTR_CUDA_API_VERSION
	.align		4
        /*0000*/ 	.byte	0x04, 0x37
        /*0002*/ 	.short	(.L_43 - .L_42)
.L_42:
        /*0004*/ 	.word	0x00000082


	//----- nvinfo : EIATTR_KPARAM_INFO
	.align		4
.L_43:
        /*0008*/ 	.byte	0x04, 0x17
        /*000a*/ 	.short	(.L_45 - .L_44)
.L_44:
        /*000c*/ 	.word	0x00000000
        /*0010*/ 	.short	0x0005
        /*0012*/ 	.short	0x0020
        /*0014*/ 	.byte	0x00, 0xf0, 0x11, 0x00


	//----- nvinfo : EIATTR_KPARAM_INFO
	.align		4
.L_45:
        /*0018*/ 	.byte	0x04, 0x17
        /*001a*/ 	.short	(.L_47 - .L_46)
.L_46:
        /*001c*/ 	.word	0x00000000
        /*0020*/ 	.short	0x0004
        /*0022*/ 	.short	0x001c
        /*0024*/ 	.byte	0x00, 0xf0, 0x11, 0x00


	//----- nvinfo : EIATTR_KPARAM_INFO
	.align		4
.L_47:
        /*0028*/ 	.byte	0x04, 0x17
        /*002a*/ 	.short	(.L_49 - .L_48)
.L_48:
        /*002c*/ 	.word	0x00000000
        /*0030*/ 	.short	0x0003
        /*0032*/ 	.short	0x0018
        /*0034*/ 	.byte	0x00, 0xf0, 0x11, 0x00


	//----- nvinfo : EIATTR_KPARAM_INFO
	.align		4
.L_49:
        /*0038*/ 	.byte	0x04, 0x17
        /*003a*/ 	.short	(.L_51 - .L_50)
.L_50:
        /*003c*/ 	.word	0x00000000
        /*0040*/ 	.short	0x0002
        /*0042*/ 	.short	0x0010
        /*0044*/ 	.byte	0x00, 0xf5, 0x21, 0x00


	//----- nvinfo : EIATTR_KPARAM_INFO
	.align		4
.L_51:
        /*0048*/ 	.byte	0x04, 0x17
        /*004a*/ 	.short	(.L_53 - .L_52)
.L_52:
        /*004c*/ 	.word	0x00000000
        /*0050*/ 	.short	0x0001
        /*0052*/ 	.short	0x0008
        /*0054*/ 	.byte	0x00, 0xf5, 0x21, 0x00


	//----- nvinfo : EIATTR_KPARAM_INFO
	.align		4
.L_53:
        /*0058*/ 	.byte	0x04, 0x17
        /*005a*/ 	.short	(.L_55 - .L_54)
.L_54:
        /*005c*/ 	.word	0x00000000
        /*0060*/ 	.short	0x0000
        /*0062*/ 	.short	0x0000
        /*0064*/ 	.byte	0x00, 0xf5, 0x21, 0x00


	//----- nvinfo : EIATTR_SPARSE_MMA_MASK
	.align		4
.L_55:
        /*0068*/ 	.byte	0x03, 0x50
        /*006a*/ 	.short	0x0000


	//----- nvinfo : EIATTR_MAXREG_COUNT
	.align		4
        /*006c*/ 	.byte	0x03, 0x1b
        /*006e*/ 	.short	0x00ff


	//----- nvinfo : EIATTR_MERCURY_ISA_VERSION
	.align		4
        /*0070*/ 	.byte	0x03, 0x5f
        /*0072*/ 	.short	0x0101


	//----- nvinfo : EIATTR_VRC_CTA_INIT_COUNT
	.align		4
        /*0074*/ 	.byte	0x02, 0x4a
	.zero		1
	.zero		1


	//----- nvinfo : EIATTR_EXIT_INSTR_OFFSETS
	.align		4
        /*0078*/ 	.byte	0x04, 0x1c
        /*007a*/ 	.short	(.L_57 - .L_56)


	//   ....[0]....
.L_56:
        /*007c*/ 	.word	0x00000070


	//   ....[1]....
        /*0080*/ 	.word	0x00000ac0


	//----- nvinfo : EIATTR_CBANK_PARAM_SIZE
	.align		4
.L_57:
        /*0084*/ 	.byte	0x03, 0x19
        /*0086*/ 	.short	0x0024


	//----- nvinfo : EIATTR_PARAM_CBANK
	.align		4
        /*0088*/ 	.byte	0x04, 0x0a
        /*008a*/ 	.short	(.L_59 - .L_58)
	.align		4
.L_58:
        /*008c*/ 	.word	index@(.nv.constant0._Z30hierarchical_processing_kernelPfS_S_iif)
        /*0090*/ 	.short	0x0380
        /*0092*/ 	.short	0x0024


	//----- nvinfo : EIATTR_SW_WAR
	.align		4
.L_59:
        /*0094*/ 	.byte	0x04, 0x36
        /*0096*/ 	.short	(.L_61 - .L_60)
.L_60:
        /*0098*/ 	.word	0x00000008
.L_61:


//--------------------- .nv.info._Z25apply_input_spikes_kernelPfP10SDRPatternff --------------------------
	.section	.nv.info._Z25apply_input_spikes_kernelPfP10SDRPatternff,"",@"SHT_CUDA_INFO"
	.sectionflags	@""
	.align	4


	//----- nvinfo : EIATTR_CUDA_API_VERSION
	.align		4
        /*0000*/ 	.byte	0x04, 0x37
        /*0002*/ 	.short	(.L_63 - .L_62)
.L_62:
        /*0004*/ 	.word	0x00000082


	//----- nvinfo : EIATTR_KPARAM_INFO
	.align		4
.L_63:
        /*0008*/ 	.byte	0x04, 0x17
        /*000a*/ 	.short	(.L_65 - .L_64)
.L_64:
        /*000c*/ 	.word	0x00000000
        /*0010*/ 	.short	0x0003
        /*0012*/ 	.short	0x0014
        /*0014*/ 	.byte	0x00, 0xf0, 0x11, 0x00


	//----- nvinfo : EIATTR_KPARAM_INFO
	.align		4
.L_65:
        /*0018*/ 	.byte	0x04, 0x17
        /*001a*/ 	.short	(.L_67 - .L_66)
.L_66:
        /*001c*/ 	.word	0x00000000
        /*0020*/ 	.short	0x0002
        /*0022*/ 	.short	0x0010
        /*0024*/ 	.byte	0x00, 0xf0, 0x11, 0x00


	//----- nvinfo : EIATTR_KPARAM_INFO
	.align		4
.L_67:
        /*0028*/ 	.byte	0x04, 0x17
        /*002a*/ 	.short	(.L_69 - .L_68)
.L_68:
        /*002c*/ 	.word	0x00000000
        /*0030*/ 	.short	0x0001
        /*0032*/ 	.short	0x0008
        /*0034*/ 	.byte	0x00, 0xf5, 0x21, 0x00


	//----- nvinfo : EIATTR_KPARAM_INFO
	.align		4
.L_69:
        /*0038*/ 	.byte	0x04, 0x17
        /*003a*/ 	.short	(.L_71 - .L_70)
.L_70:
        /*003c*/ 	.word	0x00000000
        /*0040*/ 	.short	0x0000
        /*0042*/ 	.short	0x0000
        /*0044*/ 	.byte	0x00, 0xf5, 0x21, 0x00


	//----- nvinfo : EIATTR_SPARSE_MMA_MASK
	.align		4
.L_71:
        /*0048*/ 	.byte	0x03, 0x50
        /*004a*/ 	.short	0x0000


	//----- nvinfo : EIATTR_MAXREG_COUNT
	.align		4
        /*004c*/ 	.byte	0x03, 0x1b
        /*004e*/ 	.short	0x00ff


	//----- nvinfo : EIATTR_MERCURY_ISA_VERSION
	.align		4
        /*0050*/ 	.byte	0x03, 0x5f
        /*0052*/ 	.short	0x0101


	//----- nvinfo : EIATTR_VRC_CTA_INIT_COUNT
	.align		4
        /*0054*/ 	.byte	0x02, 0x4a
	.zero		1
	.zero		1


	//----- nvinfo : EIATTR_EXIT_INSTR_OFFSETS
	.align		4
        /*0058*/ 	.byte	0x04, 0x1c
        /*005a*/ 	.short	(.L_73 - .L_72)


	//   ....[0]....
.L_72:
        /*005c*/ 	.word	0x00000090


	//   ....[1]....
        /*0060*/ 	.word	0x00000100


	//   ....[2]....
        /*0064*/ 	.word	0x000002f0


	//----- nvinfo : EIATTR_CRS_STACK_SIZE
	.align		4
.L_73:
        /*0068*/ 	.byte	0x04, 0x1e
        /*006a*/ 	.short	(.L_75 - .L_74)
.L_74:
        /*006c*/ 	.word	0x00000000


	//----- nvinfo : EIATTR_CBANK_PARAM_SIZE
	.align		4
.L_75:
        /*0070*/ 	.byte	0x03, 0x19
        /*0072*/ 	.short	0x0018


	//----- nvinfo : EIATTR_PARAM_CBANK
	.align		4
        /*0074*/ 	.byte	0x04, 0x0a
        /*0076*/ 	.short	(.L_77 - .L_76)
	.align		4
.L_76:
        /*0078*/ 	.word	index@(.nv.constant0._Z25apply_input_spikes_kernelPfP10SDRPatternff)
        /*007c*/ 	.short	0x0380
        /*007e*/ 	.short	0x0018


	//----- nvinfo : EIATTR_SW_WAR
	.align		4
.L_77:
        /*0080*/ 	.byte	0x04, 0x36
        /*0082*/ 	.short	(.L_79 - .L_78)
.L_78:
        /*0084*/ 	.word	0x00000008
.L_79:


//--------------------- .nv.info._Z21spike_dynamics_kernelP9BioNeuronPfS1_iff --------------------------
	.section	.nv.info._Z21spike_dynamics_kernelP9BioNeuronPfS1_iff,"",@"SHT_CUDA_INFO"
	.sectionflags	@""
	.align	4


	//----- nvinfo : EIATTR_CUDA_API_VERSION
	.align		4
        /*0000*/ 	.byte	0x04, 0x37
        /*0002*/ 	.short	(.L_81 - .L_80)
.L_80:
        /*0004*/ 	.word	0x00000082


	//----- nvinfo : EIATTR_KPARAM_INFO
	.align		4
.L_81:
        /*0008*/ 	.byte	0x04, 0x17
        /*000a*/ 	.short	(.L_83 - .L_82)
.L_82:
        /*000c*/ 	.word	0x00000000
        /*0010*/ 	.short	0x0005
        /*0012*/ 	.short	0x0020
        /*0014*/ 	.byte	0x00, 0xf0, 0x11, 0x00


	//----- nvinfo : EIATTR_KPARAM_INFO
	.align		4
.L_83:
        /*0018*/ 	.byte	0x04, 0x17
        /*001a*/ 	.short	(.L_85 - .L_84)
.L_84:
        /*001c*/ 	.word	0x00000000
        /*0020*/ 	.short	0x0004
        /*0022*/ 	.short	0x001c
        /*0024*/ 	.byte	0x00, 0xf0, 0x11, 0x00


	//----- nvinfo : EIATTR_KPARAM_INFO
	.align		4
.L_85:
        /*0028*/ 	.byte	0x04, 0x17
        /*002a*/ 	.short	(.L_87 - .L_86)
.L_86:
        /*002c*/ 	.word	0x00000000
        /*0030*/ 	.short	0x0003
        /*0032*/ 	.short	0x0018
        /*0034*/ 	.byte	0x00, 0xf0, 0x11, 0x00


	//----- nvinfo : EIATTR_KPARAM_INFO
	.align		4
.L_87:
        /*0038*/ 	.byte	0x04, 0x17
        /*003a*/ 	.short	(.L_89 - .L_88)
.L_88:
        /*003c*/ 	.word	0x00000000
        /*0040*/ 	.short	0x0002
        /*0042*/ 	.short	0x0010
        /*0044*/ 	.byte	0x00, 0xf5, 0x21, 0x00


	//----- nvinfo : EIATTR_KPARAM_INFO
	.align		4
.L_89:
        /*0048*/ 	.byte	0x04, 0x17
        /*004a*/ 	.short	(.L_91 - .L_90)
.L_90:
        /*004c*/ 	.word	0x00000000
        /*0050*/ 	.short	0x0001
        /*0052*/ 	.short	0x0008
        /*0054*/ 	.byte	0x00, 0xf5, 0x21, 0x00


	//----- nvinfo : EIATTR_KPARAM_INFO
	.align		4
.L_91:
        /*0058*/ 	.byte	0x04, 0x17
        /*005a*/ 	.short	(.L_93 - .L_92)
.L_92:
        /*005c*/ 	.word	0x00000000
        /*0060*/ 	.short	0x0000
        /*0062*/ 	.short	0x0000
        /*0064*/ 	.byte	0x00, 0xf5, 0x21, 0x00


	//----- nvinfo : EIATTR_SPARSE_MMA_MASK
	.align		4
.L_93:
        /*0068*/ 	.byte	0x03, 0x50
        /*006a*/ 	.short	0x0000


	//----- nvinfo : EIATTR_MAXREG_COUNT
	.align		4
        /*006c*/ 	.byte	0x03, 0x1b
        /*006e*/ 	.short	0x00ff


	//----- nvinfo : EIATTR_MERCURY_ISA_VERSION
	.align		4
        /*0070*/ 	.byte	0x03, 0x5f
        /*0072*/ 	.short	0x0101


	//----- nvinfo : EIATTR_VRC_CTA_INIT_COUNT
	.align		4
        /*0074*/ 	.byte	0x02, 0x4a
	.zero		1
	.zero		1


	//----- nvinfo : EIATTR_EXIT_INSTR_OFFSETS
	.align		4
        /*0078*/ 	.byte	0x04, 0x1c
        /*007a*/ 	.short	(.L_95 - .L_94)


	//   ....[0]....
.L_94:
        /*007c*/ 	.word	0x00000070


	//   ....[1]....
        /*0080*/ 	.word	0x00000120


	//   ....[2]....
        /*0084*/ 	.word	0x000004e0


	//----- nvinfo : EIATTR_CRS_STACK_SIZE
	.align		4
.L_95:
        /*0088*/ 	.byte	0x04, 0x1e
        /*008a*/ 	.short	(.L_97 - .L_96)
.L_96:
        /*008c*/ 	.word	0x00000000


	//----- nvinfo : EIATTR_CBANK_PARAM_SIZE
	.align		4
.L_97:
        /*0090*/ 	.byte	0x03, 0x19
        /*0092*/ 	.short	0x0024


	//----- nvinfo : EIATTR_PARAM_CBANK
	.align		4
        /*0094*/ 	.byte	0x04, 0x0a
        /*0096*/ 	.short	(.L_99 - .L_98)
	.align		4
.L_98:
        /*0098*/ 	.word	index@(.nv.constant0._Z21spike_dynamics_kernelP9BioNeuronPfS1_iff)
        /*009c*/ 	.short	0x0380
        /*009e*/ 	.short	0x0024


	//----- nvinfo : EIATTR_SW_WAR
	.align		4
.L_99:
        /*00a0*/ 	.byte	0x04, 0x36
        /*00a2*/ 	.short	(.L_101 - .L_100)
.L_100:
        /*00a4*/ 	.word	0x00000008
.L_101:


//--------------------- .nv.info._Z26create_temporal_sdr_kernelP10SDRPatterniifmP15SemanticClusteri --------------------------
	.section	.nv.info._Z26create_temporal_sdr_kernelP10SDRPatterniifmP15SemanticClusteri,"",@"SHT_CUDA_INFO"
	.sectionflags	@""
	.align	4


	//----- nvinfo : EIATTR_CUDA_API_VERSION
	.align		4
        /*0000*/ 	.byte	0x04, 0x37
        /*0002*/ 	.short	(.L_103 - .L_102)
.L_102:
        /*0004*/ 	.word	0x00000082


	//----- nvinfo : EIATTR_KPARAM_INFO
	.align		4
.L_103:
        /*0008*/ 	.byte	0x04, 0x17
        /*000a*/ 	.short	(.L_105 - .L_104)
.L_104:
        /*000c*/ 	.word	0x00000000
        /*0010*/ 	.short	0x0006
        /*0012*/ 	.short	0x0028
        /*0014*/ 	.byte	0x00, 0xf0, 0x11, 0x00


	//----- nvinfo : EIATTR_KPARAM_INFO
	.align		4
.L_105:
        /*0018*/ 	.byte	0x04, 0x17
        /*001a*/ 	.short	(.L_107 - .L_106)
.L_106:
        /*001c*/ 	.word	0x00000000
        /*0020*/ 	.short	0x0005
        /*0022*/ 	.short	0x0020
        /*0024*/ 	.byte	0x00, 0xf5, 0x21, 0x00


	//----- nvinfo : EIATTR_KPARAM_INFO
	.align		4
.L_107:
        /*0028*/ 	.byte	0x04, 0x17
        /*002a*/ 	.short	(.L_109 - .L_108)
.L_108:
        /*002c*/ 	.word	0x00000000
        /*0030*/ 	.short	0x0004
        /*0032*/ 	.short	0x0018
        /*0034*/ 	.byte	0x00, 0xf0, 0x21, 0x00


	//----- nvinfo : EIATTR_KPARAM_INFO
	.align		4
.L_109:
        /*0038*/ 	.byte	0x04, 0x17
        /*003a*/ 	.short	(.L_111 - .L_110)
.L_110:
        /*003c*/ 	.word	0x00000000
        /*0040*/ 	.short	0x0003
        /*0042*/ 	.short	0x0010
        /*0044*/ 	.byte	0x00, 0xf0, 0x11, 0x00


	//----- nvinfo : EIATTR_KPARAM_INFO
	.align		4
.L_111:
        /*0048*/ 	.byte	0x04, 0x17
        /*004a*/ 	.short	(.L_113 - .L_112)
.L_112:
        /*004c*/ 	.word	0x00000000
        /*0050*/ 	.short	0x0002
        /*0052*/ 	.short	0x000c
        /*0054*/ 	.byte	0x00, 0xf0, 0x11, 0x00


	//----- nvinfo : EIATTR_KPARAM_INFO
	.align		4
.L_113:
        /*0058*/ 	.byte	0x04, 0x17
        /*005a*/ 	.short	(.L_115 - .L_114)
.L_114:
        /*005c*/ 	.word	0x00000000
        /*0060*/ 	.short	0x0001
        /*0062*/ 	.short	0x0008
        /*0064*/ 	.byte	0x00, 0xf0, 0x11, 0x00


	//----- nvinfo : EIATTR_KPARAM_INFO
	.align		4
.L_115:
        /*0068*/ 	.byte	0x04, 0x17
        /*006a*/ 	.short	(.L_117 - .L_116)
.L_116:
        /*006c*/ 	.word	0x00000000
        /*0070*/ 	.short	0x0000
        /*0072*/ 	.short	0x0000
        /*0074*/ 	.byte	0x00, 0xf5, 0x21, 0x00


	//----- nvinfo : EIATTR_SPARSE_MMA_MASK
	.align		4
.L_117:
        /*0078*/ 	.byte	0x03, 0x50
        /*007a*/ 	.short	0x0000


	//----- nvinfo : EIATTR_MAXREG_COUNT
	.align		4
        /*007c*/ 	.byte	0x03, 0x1b
        /*007e*/ 	.short	0x00ff


	//----- nvinfo : EIATTR_NUM_BARRIERS
	.align		4
        /*0080*/ 	.byte	0x02, 0x4c
        /*0082*/ 	.byte	0x01
	.zero		1


	//----- nvinfo : EIATTR_MERCURY_ISA_VERSION
	.align		4
        /*0084*/ 	.byte	0x03, 0x5f
        /*0086*/ 	.short	0x0101


	//----- nvinfo : EIATTR_VRC_CTA_INIT_COUNT
	.align		4
        /*0088*/ 	.byte	0x02, 0x4a
	.zero		1
	.zero		1


	//----- nvinfo : EIATTR_EXIT_INSTR_OFFSETS
	.align		4
        /*008c*/ 	.byte	0x04, 0x1c
        /*008e*/ 	.short	(.L_119 - .L_118)


	//   ....[0]....
.L_118:
        /*0090*/ 	.word	0x000001c0


	//   ....[1]....
        /*0094*/ 	.word	0x00002c30


	//----- nvinfo : EIATTR_CRS_STACK_SIZE
	.align		4
.L_119:
        /*0098*/ 	.byte	0x04, 0x1e
        /*009a*/ 	.short	(.L_121 - .L_120)
.L_120:
        /*009c*/ 	.word	0x00000000


	//----- nvinfo : EIATTR_CBANK_PARAM_SIZE
	.align		4
.L_121:
        /*00a0*/ 	.byte	0x03, 0x19
        /*00a2*/ 	.short	0x002c


	//----- nvinfo : EIATTR_PARAM_CBANK
	.align		4
        /*00a4*/ 	.byte	0x04, 0x0a
        /*00a6*/ 	.short	(.L_123 - .L_122)
	.align		4
.L_122:
        /*00a8*/ 	.word	index@(.nv.constant0._Z26create_temporal_sdr_kernelP10SDRPatterniifmP15SemanticClusteri)
        /*00ac*/ 	.short	0x0380
        /*00ae*/ 	.short	0x002c


	//----- nvinfo : EIATTR_SW_WAR
	.align		4
.L_123:
        /*00b0*/ 	.byte	0x04, 0x36
        /*00b2*/ 	.short	(.L_125 - .L_124)
.L_124:
        /*00b4*/ 	.word	0x00000008
.L_125:


//--------------------- .nv.info._Z25initialize_neurons_kernelP9BioNeuronim --------------------------
	.section	.nv.info._Z25initialize_neurons_kernelP9BioNeuronim,"",@"SHT_CUDA_INFO"
	.sectionflags	@""
	.align	4


	//----- nvinfo : EIATTR_CUDA_API_VERSION
	.align		4
        /*0000*/ 	.byte	0x04, 0x37
        /*0002*/ 	.short	(.L_127 - .L_126)
.L_126:
        /*0004*/ 	.word	0x00000082


	//----- nvinfo : EIATTR_KPARAM_INFO
	.align		4
.L_127:
        /*0008*/ 	.byte	0x04, 0x17
        /*000a*/ 	.short	(.L_129 - .L_128)
.L_128:
        /*000c*/ 	.word	0x00000000
        /*0010*/ 	.short	0x0002
        /*0012*/ 	.short	0x0010
        /*0014*/ 	.byte	0x00, 0xf0, 0x21, 0x00


	//----- nvinfo : EIATTR_KPARAM_INFO
	.align		4
.L_129:
        /*0018*/ 	.byte	0x04, 0x17
        /*001a*/ 	.short	(.L_131 - .L_130)
.L_130:
        /*001c*/ 	.word	0x00000000
        /*0020*/ 	.short	0x0001
        /*0022*/ 	.short	0x0008
        /*0024*/ 	.byte	0x00, 0xf0, 0x11, 0x00


	//----- nvinfo : EIATTR_KPARAM_INFO
	.align		4
.L_131:
        /*0028*/ 	.byte	0x04, 0x17
        /*002a*/ 	.short	(.L_133 - .L_132)
.L_132:
        /*002c*/ 	.word	0x00000000
        /*0030*/ 	.short	0x0000
        /*0032*/ 	.short	0x0000
        /*0034*/ 	.byte	0x00, 0xf5, 0x21, 0x00


	//----- nvinfo : EIATTR_SPARSE_MMA_MASK
	.align		4
.L_133:
        /*0038*/ 	.byte	0x03, 0x50
        /*003a*/ 	.short	0x0000


	//----- nvinfo : EIATTR_MAXREG_COUNT
	.align		4
        /*003c*/ 	.byte	0x03, 0x1b
        /*003e*/ 	.short	0x00ff


	//----- nvinfo : EIATTR_MERCURY_ISA_VERSION
	.align		4
        /*0040*/ 	.byte	0x03, 0x5f
        /*0042*/ 	.short	0x0101


	//----- nvinfo : EIATTR_VRC_CTA_INIT_COUNT
	.align		4
        /*0044*/ 	.byte	0x02, 0x4a
	.zero		1
	.zero		1


	//----- nvinfo : EIATTR_EXIT_INSTR_OFFSETS
	.align		4
        /*0048*/ 	.byte	0x04, 0x1c
        /*004a*/ 	.short	(.L_135 - .L_134)


	//   ....[0]....
.L_134:
        /*004c*/ 	.word	0x00000070


	//   ....[1]....
        /*0050*/ 	.word	0x00001010


	//----- nvinfo : EIATTR_CRS_STACK_SIZE
	.align		4
.L_135:
        /*0054*/ 	.byte	0x04, 0x1e
        /*0056*/ 	.short	(.L_137 - .L_136)
.L_136:
        /*0058*/ 	.word	0x00000000


	//----- nvinfo : EIATTR_CBANK_PARAM_SIZE
	.align		4
.L_137:
        /*005c*/ 	.byte	0x03, 0x19
        /*005e*/ 	.short	0x0018


	//----- nvinfo : EIATTR_PARAM_CBANK
	.align		4
        /*0060*/ 	.byte	0x04, 0x0a
        /*0062*/ 	.short	(.L_139 - .L_138)
	.align		4
.L_138:
        /*0064*/ 	.word	index@(.nv.constant0._Z25initialize_neurons_kernelP9BioNeuronim)
        /*0068*/ 	.short	0x0380
        /*006a*/ 	.short	0x0018


	//----- nvinfo : EIATTR_SW_WAR
	.align		4
.L_139:
        /*006c*/ 	.byte	0x04, 0x36
        /*006e*/ 	.short	(.L_141 - .L_140)
.L_140:
        /*0070*/ 	.word	0x00000008
.L_141:


//--------------------- .nv.callgraph             --------------------------
	.section	.nv.callgraph,"",@"SHT_CUDA_CALLGRAPH"
	.align	4
	.sectionentsize	8
	.align		4
        /*0000*/ 	.word	0x00000000
	.align		4
        /*0004*/ 	.word	0xffffffff
	.align		4
        /*0008*/ 	.word	0x00000000
	.align		4
        /*000c*/ 	.word	0xfffffffe
	.align		4
        /*0010*/ 	.word	0x00000000
	.align		4
        /*0014*/ 	.word	0xfffffffd
	.align		4
        /*0018*/ 	.word	0x00000000
	.align		4
        /*001c*/ 	.word	0xfffffffc


//--------------------- .nv.constant4             --------------------------
	.section	.nv.constant4,"a",@progbits
	.align	8
	.align		8
.nv.constant4:
        /*0000*/ 	.dword	precalc_xorwow_matrix
	.align		8
        /*0008*/ 	.dword	precalc_xorwow_offset_matrix
	.align		8
        /*0010*/ 	.dword	mrg32k3aM1
	.align		8
        /*0018*/ 	.dword	mrg32k3aM2
	.align		8
        /*0020*/ 	.dword	mrg32k3aM1SubSeq
	.align		8
        /*0028*/ 	.dword	mrg32k3aM2SubSeq
	.align		8
        /*0030*/ 	.dword	mrg32k3aM1Seq
	.align		8
        /*0038*/ 	.dword	mrg32k3aM2Seq
	.align		8
        /*0040*/ 	.dword	d_rand_states


//--------------------- .nv.constant3             --------------------------
	.section	.nv.constant3,"a",@progbits
	.align	8
.nv.constant3:
	.type		__cr_lgamma_table,@object
	.size		__cr_lgamma_table,(.L_8 - __cr_lgamma_table)
__cr_lgamma_table:
        /*0000*/ 	.byte	0x00, 0x00, 0x00, 0x00, 0x00, 0x00, 0x00, 0x00, 0x00, 0x00, 0x00, 0x00, 0x00, 0x00, 0x00, 0x00
        /*0010*/ 	.byte	0xef, 0x39, 0xfa, 0xfe, 0x42, 0x2e, 0xe6, 0x3f, 0x02, 0x20, 0x2a, 0xfa, 0x0b, 0xab, 0xfc, 0x3f
        /*0020*/ 	.byte	0xf9, 0x2c, 0x92, 0x7c, 0xa7, 0x6c, 0x09, 0x40, 0xc9, 0x79, 0x44, 0x3c, 0x64, 0x26, 0x13, 0x40
        /*0030*/ 	.byte	0xca, 0x01, 0xcf, 0x3a, 0x27, 0x51, 0x1a, 0x40, 0x30, 0xcc, 0x2d, 0xf3, 0xe1, 0x0c, 0x21, 0x40
        /*0040*/ 	.byte	0x0d, 0xb7, 0xfc, 0x82, 0x8e, 0x35, 0x25, 0x40
.L_8:


//--------------------- .text._Z30hierarchical_processing_kernelPfS_S_iif --------------------------
	.section	.text._Z30hierarchical_processing_kernelPfS_S_iif,"ax",@progbits
	.align	128
        .global         _Z30hierarchical_processing_kernelPfS_S_iif
        .type           _Z30hierarchical_processing_kernelPfS_S_iif,@function
        .size           _Z30hierarchical_processing_kernelPfS_S_iif,(.L_x_56 - _Z30hierarchical_processing_kernelPfS_S_iif)
        .other          _Z30hierarchical_processing_kernelPfS_S_iif,@"STO_CUDA_ENTRY STV_DEFAULT"
_Z30hierarchical_processing_kernelPfS_S_iif:
.text._Z30hierarchical_processing_kernelPfS_S_iif:
[----:B------:R-:W-:Y:S01]  /*0000*/  LDC R1, c[0x0][0x37c] ;  /* 0x0000df00ff017b82 */ /* 0x000fe20000000800 */
[----:B------:R-:W0:Y:S07]  /*0010*/  S2R R3, SR_TID.X ;  /* 0x0000000000037919 */ /* 0x000e2e0000002100 */
[----:B------:R-:W0:Y:S01]  /*0020*/  S2UR UR4, SR_CTAID.X ;  /* 0x00000000000479c3 */ /* 0x000e220000002500 */
[----:B------:R-:W1:Y:S07]  /*0030*/  LDCU UR5, c[0x0][0x39c] ;  /* 0x00007380ff0577ac */ /* 0x000e6e0008000800 */
[----:B------:R-:W0:Y:S02]  /*0040*/  LDC R0, c[0x0][0x360] ;  /* 0x0000d800ff007b82 */ /* 0x000e240000000800 */
[----:B0-----:R-:W-:-:S05]  /*0050*/  IMAD R0, R0, UR4, R3 ;  /* 0x0000000400007c24 */ /* 0x001fca000f8e0203 */
[----:B-1----:R-:W-:-:S13]  /*0060*/  ISETP.GE.AND P0, PT, R0, UR5, PT ;  /* 0x0000000500007c0c */ /* 0x002fda000bf06270 */
[----:B------:R-:W-:Y:S05]  /*0070*/  @P0 EXIT ;  /* 0x000000000000094d */ /* 0x000fea0003800000 */
[----:B------:R-:W0:Y:S01]  /*0080*/  LDCU UR8, c[0x0][0x398] ;  /* 0x00007300ff0877ac */ /* 0x000e220008000800 */
[----:B------:R-:W-:Y:S01]  /*0090*/  HFMA2 R5, -RZ, RZ, 0, 0 ;  /* 0x00000000ff057431 */ /* 0x000fe200000001ff */
[----:B------:R-:W1:Y:S01]  /*00a0*/  LDCU.64 UR12, c[0x0][0x358] ;  /* 0x00006b00ff0c77ac */ /* 0x000e620008000a00 */
[----:B0-----:R-:W-:-:S09]  /*00b0*/  UISETP.GE.AND UP0, UPT, UR8, 0x1, UPT ;  /* 0x000000010800788c */ /* 0x001fd2000bf06270 */
[----:B-1----:R-:W-:Y:S05]  /*00c0*/  BRA.U !UP0, `(.L_x_0) ;  /* 0x0000000908707547 */ /* 0x002fea000b800000 */
[----:B------:R-:W-:Y:S02]  /*00d0*/  UISETP.GE.U32.AND UP1, UPT, UR8, 0x10, UPT ;  /* 0x000000100800788c */ /* 0x000fe4000bf26070 */
[----:B------:R-:W-:Y:S01]  /*00e0*/  IMAD R6, R0, UR8, RZ ;  /* 0x0000000800067c24 */ /* 0x000fe2000f8e02ff */
[----:B------:R-:W-:Y:S01]  /*00f0*/  ULOP3.LUT UR9, UR8, 0xf, URZ, 0xc0, !UPT ;  /* 0x0000000f08097892 */ /* 0x000fe2000f8ec0ff */
[----:B------:R-:W-:Y:S02]  /*0100*/  MOV R14, RZ ;  /* 0x000000ff000e7202 */ /* 0x000fe40000000f00 */
[----:B------:R-:W-:Y:S01]  /*0110*/  MOV R9, RZ ;  /* 0x000000ff00097202 */ /* 0x000fe20000000f00 */
[----:B------:R-:W-:Y:S02]  /*0120*/  UISETP.NE.AND UP0, UPT, UR9, URZ, UPT ;  /* 0x000000ff0900728c */ /* 0x000fe4000bf05270 */
[----:B------:R-:W-:Y:S09]  /*0130*/  BRA.U !UP1, `(.L_x_1) ;  /* 0x0000000509187547 */ /* 0x000ff2000b800000 */
[----:B------:R-:W0:Y:S01]  /*0140*/  LDCU.64 UR4, c[0x0][0x380] ;  /* 0x00007000ff0477ac */ /* 0x000e220008000a00 */
[----:B------:R-:W-:Y:S02]  /*0150*/  MOV R14, RZ ;  /* 0x000000ff000e7202 */ /* 0x000fe40000000f00 */
[----:B------:R-:W-:Y:S01]  /*0160*/  MOV R7, R6 ;  /* 0x0000000600077202 */ /* 0x000fe20000000f00 */
[----:B------:R-:W1:Y:S01]  /*0170*/  LDCU.64 UR6, c[0x0][0x390] ;  /* 0x00007200ff0677ac */ /* 0x000e620008000a00 */
[----:B------:R-:W-:-:S04]  /*0180*/  ULOP3.LUT UR10, UR8, 0x7ffffff0, URZ, 0xc0, !UPT ;  /* 0x7ffffff0080a7892 */ /* 0x000fc8000f8ec0ff */
[----:B------:R-:W-:Y:S02]  /*0190*/  UIADD3 UR11, UPT, UPT, -UR10, URZ, URZ ;  /* 0x000000ff0a0b7290 */ /* 0x000fe4000fffe1ff */
[----:B------:R-:W-:Y:S01]  /*01a0*/  MOV R9, UR10 ;  /* 0x0000000a00097c02 */ /* 0x000fe20008000f00 */
[----:B0-----:R-:W-:-:S04]  /*01b0*/  UIADD3 UR4, UP2, UPT, UR4, 0x20, URZ ;  /* 0x0000002004047890 */ /* 0x001fc8000ff5e0ff */
[----:B------:R-:W-:Y:S02]  /*01c0*/  UIADD3.X UR5, UPT, UPT, URZ, UR5, URZ, UP2, !UPT ;  /* 0x00000005ff057290 */ /* 0x000fe400097fe4ff */
[----:B-1----:R-:W-:Y:S01]  /*01d0*/  UIADD3 UR6, UP1, UPT, UR6, 0x20, URZ ;  /* 0x0000002006067890 */ /* 0x002fe2000ff3e0ff */
[----:B------:R-:W-:-:S03]  /*01e0*/  MOV R2, UR4 ;  /* 0x0000000400027c02 */ /* 0x000fc60008000f00 */
[----:B------:R-:W-:Y:S01]  /*01f0*/  MOV R3, UR5 ;  /* 0x0000000500037c02 */ /* 0x000fe20008000f00 */
[----:B------:R-:W-:-:S12]  /*0200*/  UIADD3.X UR7, UPT, UPT, URZ, UR7, URZ, UP1, !UPT ;  /* 0x00000007ff077290 */ /* 0x000fd80008ffe4ff */
.L_x_2:
[----:B------:R-:W-:Y:S01]  /*0210*/  MOV R4, UR6 ;  /* 0x0000000600047c02 */ /* 0x000fe20008000f00 */
[----:B------:R-:W2:Y:S01]  /*0220*/  LDG.E R16, desc[UR12][R2.64+-0x20] ;  /* 0xffffe00c02107981 */ /* 0x000ea2000c1e1900 */
[----:B------:R-:W-:-:S03]  /*0230*/  MOV R5, UR7 ;  /* 0x0000000700057c02 */ /* 0x000fc60008000f00 */
[----:B------:R-:W3:Y:S01]  /*0240*/  LDG.E R24, desc[UR12][R2.64+-0x1c] ;  /* 0xffffe40c02187981 */ /* 0x000ee2000c1e1900 */
[----:B------:R-:W-:-:S03]  /*0250*/  IMAD.WIDE R4, R7, 0x4, R4 ;  /* 0x0000000407047825 */ /* 0x000fc600078e0204 */
[----:B------:R-:W4:Y:S04]  /*0260*/  LDG.E R18, desc[UR12][R2.64+-0x18] ;  /* 0xffffe80c02127981 */ /* 0x000f28000c1e1900 */
[----:B------:R-:W2:Y:S04]  /*0270*/  LDG.E R17, desc[UR12][R4.64+-0x20] ;  /* 0xffffe00c04117981 */ /* 0x000ea8000c1e1900 */
[----:B------:R-:W3:Y:S04]  /*0280*/  LDG.E R19, desc[UR12][R4.64+-0x1c] ;  /* 0xffffe40c04137981 */ /* 0x000ee8000c1e1900 */
[----:B------:R-:W4:Y:S04]  /*0290*/  LDG.E R21, desc[UR12][R4.64+-0x18] ;  /* 0xffffe80c04157981 */ /* 0x000f28000c1e1900 */
[----:B------:R-:W5:Y:S04]  /*02a0*/  LDG.E R23, desc[UR12][R2.64+-0x14] ;  /* 0xffffec0c02177981 */ /* 0x000f68000c1e1900 */
        /* <DEDUP_REMOVED lines=8> */
[----:B------:R-:W5:Y:S01]  /*0330*/  LDG.E R15, desc[UR12][R4.64+-0x4] ;  /* 0xfffffc0c040f7981 */ /* 0x000f62000c1e1900 */
[----:B--2---:R-:W-:-:S03]  /*0340*/  FFMA R16, R17, R16, R14 ;  /* 0x0000001011107223 */ /* 0x004fc6000000000e */
[----:B------:R-:W2:Y:S04]  /*0350*/  LDG.E R14, desc[UR12][R2.64] ;  /* 0x0000000c020e7981 */ /* 0x000ea8000c1e1900 */
[----:B------:R-:W2:Y:S01]  /*0360*/  LDG.E R17, desc[UR12][R4.64] ;  /* 0x0000000c04117981 */ /* 0x000ea2000c1e1900 */
[----:B---3--:R-:W-:-:S03]  /*0370*/  FFMA R24, R19, R24, R16 ;  /* 0x0000001813187223 */ /* 0x008fc60000000010 */
[----:B------:R-:W3:Y:S01]  /*0380*/  LDG.E R16, desc[UR12][R2.64+0x4] ;  /* 0x0000040c02107981 */ /* 0x000ee2000c1e1900 */
[----:B----4-:R-:W-:-:S03]  /*0390*/  FFMA R27, R21, R18, R24 ;  /* 0x00000012151b7223 */ /* 0x010fc60000000018 */
[----:B------:R-:W3:Y:S04]  /*03a0*/  LDG.E R19, desc[UR12][R4.64+0x4] ;  /* 0x0000040c04137981 */ /* 0x000ee8000c1e1900 */
[----:B------:R-:W4:Y:S01]  /*03b0*/  LDG.E R21, desc[UR12][R2.64+0x8] ;  /* 0x0000080c02157981 */ /* 0x000f22000c1e1900 */
[----:B-----5:R-:W-:-:S03]  /*03c0*/  FFMA R24, R20, R23, R27 ;  /* 0x0000001714187223 */ /* 0x020fc6000000001b */
[----:B------:R-:W4:Y:S04]  /*03d0*/  LDG.E R18, desc[UR12][R4.64+0x8] ;  /* 0x0000080c04127981 */ /* 0x000f28000c1e1900 */
[----:B------:R-:W5:Y:S01]  /*03e0*/  LDG.E R23, desc[UR12][R2.64+0xc] ;  /* 0x00000c0c02177981 */ /* 0x000f62000c1e1900 */
[----:B------:R-:W-:-:S03]  /*03f0*/  FFMA R24, R25, R22, R24 ;  /* 0x0000001619187223 */ /* 0x000fc60000000018 */
[----:B------:R-:W5:Y:S04]  /*0400*/  LDG.E R20, desc[UR12][R4.64+0xc] ;  /* 0x00000c0c04147981 */ /* 0x000f68000c1e1900 */
[----:B------:R-:W5:Y:S01]  /*0410*/  LDG.E R25, desc[UR12][R2.64+0x10] ;  /* 0x0000100c02197981 */ /* 0x000f62000c1e1900 */
[----:B------:R-:W-:-:S03]  /*0420*/  FFMA R24, R11, R8, R24 ;  /* 0x000000080b187223 */ /* 0x000fc60000000018 */
[----:B------:R-:W5:Y:S04]  /*0430*/  LDG.E R22, desc[UR12][R4.64+0x10] ;  /* 0x0000100c04167981 */ /* 0x000f68000c1e1900 */
[----:B------:R-:W5:Y:S01]  /*0440*/  LDG.E R11, desc[UR12][R2.64+0x14] ;  /* 0x0000140c020b7981 */ /* 0x000f62000c1e1900 */
[----:B------:R-:W-:-:S03]  /*0450*/  FFMA R26, R13, R10, R24 ;  /* 0x0000000a0d1a7223 */ /* 0x000fc60000000018 */
[----:B------:R-:W5:Y:S04]  /*0460*/  LDG.E R8, desc[UR12][R4.64+0x14] ;  /* 0x0000140c04087981 */ /* 0x000f68000c1e1900 */
[----:B------:R-:W5:Y:S04]  /*0470*/  LDG.E R10, desc[UR12][R2.64+0x18] ;  /* 0x0000180c020a7981 */ /* 0x000f68000c1e1900 */
[----:B------:R-:W5:Y:S04]  /*0480*/  LDG.E R13, desc[UR12][R4.64+0x18] ;  /* 0x0000180c040d7981 */ /* 0x000f68000c1e1900 */
[----:B------:R-:W5:Y:S04]  /*0490*/  LDG.E R24, desc[UR12][R4.64+0x1c] ;  /* 0x00001c0c04187981 */ /* 0x000f68000c1e1900 */
[----:B------:R0:W5:Y:S01]  /*04a0*/  LDG.E R27, desc[UR12][R2.64+0x1c] ;  /* 0x00001c0c021b7981 */ /* 0x000162000c1e1900 */
[----:B------:R-:W-:Y:S01]  /*04b0*/  FFMA R12, R15, R12, R26 ;  /* 0x0000000c0f0c7223 */ /* 0x000fe2000000001a */
[----:B------:R-:W-:-:S04]  /*04c0*/  UIADD3 UR11, UPT, UPT, UR11, 0x10, URZ ;  /* 0x000000100b0b7890 */ /* 0x000fc8000fffe0ff */
[----:B------:R-:W-:Y:S01]  /*04d0*/  UISETP.NE.AND UP1, UPT, UR11, URZ, UPT ;  /* 0x000000ff0b00728c */ /* 0x000fe2000bf25270 */
[----:B0-----:R-:W-:Y:S02]  /*04e0*/  IADD3 R2, P0, PT, R2, 0x40, RZ ;  /* 0x0000004002027810 */ /* 0x001fe40007f1e0ff */
[----:B------:R-:W-:Y:S02]  /*04f0*/  IADD3 R7, PT, PT, R7, 0x10, RZ ;  /* 0x0000001007077810 */ /* 0x000fe40007ffe0ff */
[----:B------:R-:W-:Y:S01]  /*0500*/  IADD3.X R3, PT, PT, RZ, R3, RZ, P0, !PT ;  /* 0x00000003ff037210 */ /* 0x000fe200007fe4ff */
[----:B--2---:R-:W-:-:S04]  /*0510*/  FFMA R12, R17, R14, R12 ;  /* 0x0000000e110c7223 */ /* 0x004fc8000000000c */
[----:B---3--:R-:W-:-:S04]  /*0520*/  FFMA R19, R19, R16, R12 ;  /* 0x0000001013137223 */ /* 0x008fc8000000000c */
[----:B----4-:R-:W-:-:S04]  /*0530*/  FFMA R19, R18, R21, R19 ;  /* 0x0000001512137223 */ /* 0x010fc80000000013 */
[----:B-----5:R-:W-:-:S04]  /*0540*/  FFMA R19, R20, R23, R19 ;  /* 0x0000001714137223 */ /* 0x020fc80000000013 */
[----:B------:R-:W-:-:S04]  /*0550*/  FFMA R19, R22, R25, R19 ;  /* 0x0000001916137223 */ /* 0x000fc80000000013 */
[----:B------:R-:W-:-:S04]  /*0560*/  FFMA R8, R8, R11, R19 ;  /* 0x0000000b08087223 */ /* 0x000fc80000000013 */
[----:B------:R-:W-:-:S04]  /*0570*/  FFMA R13, R13, R10, R8 ;  /* 0x0000000a0d0d7223 */ /* 0x000fc80000000008 */
[----:B------:R-:W-:Y:S01]  /*0580*/  FFMA R14, R24, R27, R13 ;  /* 0x0000001b180e7223 */ /* 0x000fe2000000000d */
[----:B------:R-:W-:Y:S06]  /*0590*/  BRA.U UP1, `(.L_x_2) ;  /* 0xfffffffd011c7547 */ /* 0x000fec000b83ffff */
.L_x_1:
[----:B------:R-:W-:Y:S05]  /*05a0*/  BRA.U !UP0, `(.L_x_3) ;  /* 0x0000000508347547 */ /* 0x000fea000b800000 */
[----:B------:R-:W-:Y:S02]  /*05b0*/  UISETP.GE.U32.AND UP0, UPT, UR9, 0x8, UPT ;  /* 0x000000080900788c */ /* 0x000fe4000bf06070 */
[----:B------:R-:W-:-:S04]  /*05c0*/  ULOP3.LUT UR5, UR8, 0x7, URZ, 0xc0, !UPT ;  /* 0x0000000708057892 */ /* 0x000fc8000f8ec0ff */
[----:B------:R-:W-:-:S03]  /*05d0*/  UISETP.NE.AND UP1, UPT, UR5, URZ, UPT ;  /* 0x000000ff0500728c */ /* 0x000fc6000bf25270 */
[----:B------:R-:W-:Y:S08]  /*05e0*/  BRA.U !UP0, `(.L_x_4) ;  /* 0x0000000108787547 */ /* 0x000ff0000b800000 */
[----:B------:R-:W0:Y:S01]  /*05f0*/  LDC.64 R2, c[0x0][0x390] ;  /* 0x0000e400ff027b82 */ /* 0x000e220000000a00 */
[----:B------:R-:W-:-:S07]  /*0600*/  IADD3 R7, PT, PT, R6, R9, RZ ;  /* 0x0000000906077210 */ /* 0x000fce0007ffe0ff */
[----:B------:R-:W1:Y:S01]  /*0610*/  LDC.64 R4, c[0x0][0x380] ;  /* 0x0000e000ff047b82 */ /* 0x000e620000000a00 */
[----:B0-----:R-:W-:-:S05]  /*0620*/  IMAD.WIDE R2, R7, 0x4, R2 ;  /* 0x0000000407027825 */ /* 0x001fca00078e0202 */
[----:B------:R-:W2:Y:S01]  /*0630*/  LDG.E R11, desc[UR12][R2.64] ;  /* 0x0000000c020b7981 */ /* 0x000ea2000c1e1900 */
[----:B-1----:R-:W-:-:S03]  /*0640*/  IMAD.WIDE.U32 R4, R9, 0x4, R4 ;  /* 0x0000000409047825 */ /* 0x002fc600078e0004 */
[----:B------:R-:W3:Y:S04]  /*0650*/  LDG.E R13, desc[UR12][R2.64+0x4] ;  /* 0x0000040c020d7981 */ /* 0x000ee8000c1e1900 */
[----:B------:R-:W2:Y:S04]  /*0660*/  LDG.E R10, desc[UR12][R4.64] ;  /* 0x0000000c040a7981 */ /* 0x000ea8000c1e1900 */
[----:B------:R-:W3:Y:S04]  /*0670*/  LDG.E R12, desc[UR12][R4.64+0x4] ;  /* 0x0000040c040c7981 */ /* 0x000ee8000c1e1900 */
[----:B------:R-:W4:Y:S04]  /*0680*/  LDG.E R15, desc[UR12][R2.64+0x8] ;  /* 0x0000080c020f7981 */ /* 0x000f28000c1e1900 */
        /* <DEDUP_REMOVED lines=11> */
[----:B------:R-:W-:Y:S01]  /*0740*/  IADD3 R9, PT, PT, R9, 0x8, RZ ;  /* 0x0000000809097810 */ /* 0x000fe20007ffe0ff */
[----:B--2---:R-:W-:-:S04]  /*0750*/  FFMA R10, R11, R10, R14 ;  /* 0x0000000a0b0a7223 */ /* 0x004fc8000000000e */
[----:B---3--:R-:W-:-:S04]  /*0760*/  FFMA R10, R13, R12, R10 ;  /* 0x0000000c0d0a7223 */ /* 0x008fc8000000000a */
[----:B----4-:R-:W-:-:S04]  /*0770*/  FFMA R10, R15, R16, R10 ;  /* 0x000000100f0a7223 */ /* 0x010fc8000000000a */
[----:B-----5:R-:W-:-:S04]  /*0780*/  FFMA R10, R17, R18, R10 ;  /* 0x00000012110a7223 */ /* 0x020fc8000000000a */
[----:B------:R-:W-:-:S04]  /*0790*/  FFMA R10, R19, R20, R10 ;  /* 0x00000014130a7223 */ /* 0x000fc8000000000a */
[----:B------:R-:W-:-:S04]  /*07a0*/  FFMA R10, R21, R22, R10 ;  /* 0x00000016150a7223 */ /* 0x000fc8000000000a */
[----:B------:R-:W-:-:S04]  /*07b0*/  FFMA R7, R7, R8, R10 ;  /* 0x0000000807077223 */ /* 0x000fc8000000000a */
[----:B------:R-:W-:-:S07]  /*07c0*/  FFMA R14, R24, R23, R7 ;  /* 0x00000017180e7223 */ /* 0x000fce0000000007 */
.L_x_4:
        /* <DEDUP_REMOVED lines=17> */
[----:B------:R-:W5:Y:S01]  /*08e0*/  LDG.E R15, desc[UR12][R4.64+0xc] ;  /* 0x00000c0c040f7981 */ /* 0x000f62000c1e1900 */
[----:B------:R-:W-:Y:S01]  /*08f0*/  IADD3 R9, PT, PT, R9, 0x4, RZ ;  /* 0x0000000409097810 */ /* 0x000fe20007ffe0ff */
[----:B--2---:R-:W-:-:S04]  /*0900*/  FFMA R7, R7, R8, R14 ;  /* 0x0000000807077223 */ /* 0x004fc8000000000e */
[----:B---3--:R-:W-:-:S04]  /*0910*/  FFMA R7, R10, R11, R7 ;  /* 0x0000000b0a077223 */ /* 0x008fc80000000007 */
[----:B----4-:R-:W-:-:S04]  /*0920*/  FFMA R7, R12, R13, R7 ;  /* 0x0000000d0c077223 */ /* 0x010fc80000000007 */
[----:B-----5:R-:W-:-:S07]  /*0930*/  FFMA R14, R16, R15, R7 ;  /* 0x0000000f100e7223 */ /* 0x020fce0000000007 */
.L_x_5:
[----:B------:R-:W-:Y:S05]  /*0940*/  BRA.U !UP1, `(.L_x_3) ;  /* 0x00000001094c7547 */ /* 0x000fea000b800000 */
[----:B------:R-:W0:Y:S01]  /*0950*/  LDC.64 R2, c[0x0][0x380] ;  /* 0x0000e000ff027b82 */ /* 0x000e220000000a00 */
[----:B------:R-:W-:-:S07]  /*0960*/  UIADD3 UR4, UPT, UPT, -UR4, URZ, URZ ;  /* 0x000000ff04047290 */ /* 0x000fce000fffe1ff */
[----:B------:R-:W1:Y:S01]  /*0970*/  LDC.64 R10, c[0x0][0x390] ;  /* 0x0000e400ff0a7b82 */ /* 0x000e620000000a00 */
[----:B0-----:R-:W-:Y:S01]  /*0980*/  IMAD.WIDE.U32 R2, R9, 0x4, R2 ;  /* 0x0000000409027825 */ /* 0x001fe200078e0002 */
[----:B------:R-:W-:Y:S02]  /*0990*/  IADD3 R9, PT, PT, R6, R9, RZ ;  /* 0x0000000906097210 */ /* 0x000fe40007ffe0ff */
[----:B------:R-:W-:Y:S02]  /*09a0*/  MOV R6, R2 ;  /* 0x0000000200067202 */ /* 0x000fe40000000f00 */
[----:B------:R-:W-:-:S07]  /*09b0*/  MOV R7, R3 ;  /* 0x0000000300077202 */ /* 0x000fce0000000f00 */
.L_x_6:
[----:B-1----:R-:W-:Y:S01]  /*09c0*/  IMAD.WIDE R2, R9, 0x4, R10 ;  /* 0x0000000409027825 */ /* 0x002fe200078e020a */
[----:B------:R-:W-:Y:S02]  /*09d0*/  MOV R4, R6 ;  /* 0x0000000600047202 */ /* 0x000fe40000000f00 */
[----:B------:R-:W-:-:S03]  /*09e0*/  MOV R5, R7 ;  /* 0x0000000700057202 */ /* 0x000fc60000000f00 */
[----:B------:R-:W2:Y:S04]  /*09f0*/  LDG.E R3, desc[UR12][R2.64] ;  /* 0x0000000c02037981 */ /* 0x000ea8000c1e1900 */
[----:B------:R-:W2:Y:S01]  /*0a00*/  LDG.E R4, desc[UR12][R4.64] ;  /* 0x0000000c04047981 */ /* 0x000ea2000c1e1900 */
[----:B------:R-:W-:Y:S01]  /*0a10*/  UIADD3 UR4, UPT, UPT, UR4, 0x1, URZ ;  /* 0x0000000104047890 */ /* 0x000fe2000fffe0ff */
[----:B------:R-:W-:Y:S02]  /*0a20*/  IADD3 R6, P0, PT, R6, 0x4, RZ ;  /* 0x0000000406067810 */ /* 0x000fe40007f1e0ff */
[----:B------:R-:W-:Y:S01]  /*0a30*/  IADD3 R9, PT, PT, R9, 0x1, RZ ;  /* 0x0000000109097810 */ /* 0x000fe20007ffe0ff */
[----:B------:R-:W-:Y:S01]  /*0a40*/  UISETP.NE.AND UP0, UPT, UR4, URZ, UPT ;  /* 0x000000ff0400728c */ /* 0x000fe2000bf05270 */
[----:B------:R-:W-:Y:S01]  /*0a50*/  IADD3.X R7, PT, PT, RZ, R7, RZ, P0, !PT ;  /* 0x00000007ff077210 */ /* 0x000fe200007fe4ff */
[----:B--2---:R-:W-:-:S07]  /*0a60*/  FFMA R14, R3, R4, R14 ;  /* 0x00000004030e7223 */ /* 0x004fce000000000e */
[----:B------:R-:W-:Y:S05]  /*0a70*/  BRA.U UP0, `(.L_x_6) ;  /* 0xfffffffd00d07547 */ /* 0x000fea000b83ffff */
.L_x_3:
[----:B------:R-:W-:-:S07]  /*0a80*/  FSET.BF.GT.AND R5, R14, 1, PT ;  /* 0x3f8000000e05780a */ /* 0x000fce0003804000 */
.L_x_0:
[----:B------:R-:W0:Y:S02]  /*0a90*/  LDC.64 R2, c[0x0][0x388] ;  /* 0x0000e200ff027b82 */ /* 0x000e240000000a00 */
[----:B0-----:R-:W-:-:S05]  /*0aa0*/  IMAD.WIDE R2, R0, 0x4, R2 ;  /* 0x0000000400027825 */ /* 0x001fca00078e0202 */
[----:B------:R-:W-:Y:S01]  /*0ab0*/  STG.E desc[UR12][R2.64], R5 ;  /* 0x0000000502007986 */ /* 0x000fe2000c10190c */
[----:B------:R-:W-:Y:S05]  /*0ac0*/  EXIT ;  /* 0x000000000000794d */ /* 0x000fea0003800000 */
.L_x_7:
[----:B------:R-:W-:-:S00]  /*0ad0*/  BRA `(.L_x_7) ;  /* 0xfffffffc00fc7947 */ /* 0x000fc0000383ffff */
[----:B------:R-:W-:-:S00]  /*0ae0*/  NOP ;  /* 0x0000000000007918 */ /* 0x000fc00000000000 */
        /* <DEDUP_REMOVED lines=9> */
.L_x_56:


//--------------------- .text._Z25apply_input_spikes_kernelPfP10SDRPatternff --------------------------
	.section	.text._Z25apply_input_spikes_kernelPfP10SDRPatternff,"ax",@progbits
	.align	128
        .global         _Z25apply_input_spikes_kernelPfP10SDRPatternff
        .type           _Z25apply_input_spikes_kernelPfP10SDRPatternff,@function
        .size           _Z25apply_input_spikes_kernelPfP10SDRPatternff,(.L_x_55 - _Z25apply_input_spikes_kernelPfP10SDRPatternff)
        .other          _Z25apply_input_spikes_kernelPfP10SDRPatternff,@"STO_CUDA_ENTRY STV_DEFAULT"
_Z25apply_input_spikes_kernelPfP10SDRPatternff:
.text._Z25apply_input_spikes_kernelPfP10SDRPatternff:
[----:B------:R-:W-:Y:S08]  /*0000*/  LDC R1, c[0x0][0x37c] ;  /* 0x0000df00ff017b82 */ /* 0x000ff00000000800 */
[----:B------:R-:W0:Y:S01]  /*0010*/  LDC.64 R2, c[0x0][0x388] ;  /* 0x0000e200ff027b82 */ /* 0x000e220000000a00 */
[----:B------:R-:W0:Y:S02]  /*0020*/  LDCU.64 UR4, c[0x0][0x358] ;  /* 0x00006b00ff0477ac */ /* 0x000e240008000a00 */
[----:B0-----:R-:W2:Y:S05]  /*0030*/  LDG.E R2, desc[UR4][R2.64+0x4] ;  /* 0x0000040402027981 */ /* 0x001eaa000c1e1900 */
[----:B------:R-:W0:Y:S01]  /*0040*/  S2UR UR6, SR_CTAID.X ;  /* 0x00000000000679c3 */ /* 0x000e220000002500 */
[----:B------:R-:W0:Y:S07]  /*0050*/  S2R R0, SR_TID.X ;  /* 0x0000000000007919 */ /* 0x000e2e0000002100 */
[----:B------:R-:W0:Y:S02]  /*0060*/  LDC R5, c[0x0][0x360] ;  /* 0x0000d800ff057b82 */ /* 0x000e240000000800 */
[----:B0-----:R-:W-:-:S05]  /*0070*/  IMAD R5, R5, UR6, R0 ;  /* 0x0000000605057c24 */ /* 0x001fca000f8e0200 */
[----:B--2---:R-:W-:-:S13]  /*0080*/  ISETP.GE.AND P0, PT, R5, R2, PT ;  /* 0x000000020500720c */ /* 0x004fda0003f06270 */
[----:B------:R-:W-:Y:S05]  /*0090*/  @P0 EXIT ;  /* 0x000000000000094d */ /* 0x000fea0003800000 */
[----:B------:R-:W0:Y:S08]  /*00a0*/  LDC.64 R2, c[0x0][0x388] ;  /* 0x0000e200ff027b82 */ /* 0x000e300000000a00 */
[----:B------:R-:W1:Y:S01]  /*00b0*/  LDC.64 R6, c[0x0][0x390] ;  /* 0x0000e400ff067b82 */ /* 0x000e620000000a00 */
[----:B0-----:R-:W-:-:S05]  /*00c0*/  IMAD.WIDE R2, R5, 0x4, R2 ;  /* 0x0000000405027825 */ /* 0x001fca00078e0202 */
[----:B------:R-:W1:Y:S02]  /*00d0*/  LDG.E R5, desc[UR4][R2.64+0x4bc] ;  /* 0x0004bc0402057981 */ /* 0x000e64000c1e1900 */
[----:B-1----:R-:W-:-:S05]  /*00e0*/  FADD R0, -R5, R6 ;  /* 0x0000000605007221 */ /* 0x002fca0000000100 */
[----:B------:R-:W-:-:S13]  /*00f0*/  FSETP.GEU.AND P0, PT, |R0|, R7, PT ;  /* 0x000000070000720b */ /* 0x000fda0003f0e200 */
[----:B------:R-:W-:Y:S05]  /*0100*/  @P0 EXIT ;  /* 0x000000000000094d */ /* 0x000fea0003800000 */
[----:B------:R0:W5:Y:S01]  /*0110*/  LDG.E R2, desc[UR4][R2.64+0xc] ;  /* 0x00000c0402027981 */ /* 0x000162000c1e1900 */
[----:B------:R-:W-:Y:S01]  /*0120*/  FMUL R5, R7, -0.10000000149011611938 ;  /* 0xbdcccccd07057820 */ /* 0x000fe20000400000 */
[----:B------:R-:W-:Y:S03]  /*0130*/  BSSY.RECONVERGENT B0, `(.L_x_8) ;  /* 0x000000d000007945 */ /* 0x000fe60003800200 */
[----:B------:R-:W1:Y:S08]  /*0140*/  MUFU.RCP R4, R5 ;  /* 0x0000000500047308 */ /* 0x000e700000001000 */
[----:B------:R-:W2:Y:S01]  /*0150*/  FCHK P0, |R0|, R5 ;  /* 0x0000000500007302 */ /* 0x000ea20000000200 */
[----:B-1----:R-:W-:-:S04]  /*0160*/  FFMA R7, -R5, R4, 1 ;  /* 0x3f80000005077423 */ /* 0x002fc80000000104 */
[----:B------:R-:W-:-:S04]  /*0170*/  FFMA R7, R4, R7, R4 ;  /* 0x0000000704077223 */ /* 0x000fc80000000004 */
[----:B------:R-:W-:-:S04]  /*0180*/  FFMA R4, |R0|, R7, RZ ;  /* 0x0000000700047223 */ /* 0x000fc800000002ff */
[----:B------:R-:W-:-:S04]  /*0190*/  FFMA R6, -R5, R4, |R0| ;  /* 0x0000000405067223 */ /* 0x000fc80000000500 */
[----:B------:R-:W-:Y:S01]  /*01a0*/  FFMA R6, R7, R6, R4 ;  /* 0x0000000607067223 */ /* 0x000fe20000000004 */
[----:B0-2---:R-:W-:Y:S06]  /*01b0*/  @!P0 BRA `(.L_x_9) ;  /* 0x0000000000108947 */ /* 0x005fec0003800000 */
[----:B------:R-:W-:Y:S01]  /*01c0*/  FADD R3, |R0|, -RZ ;  /* 0x800000ff00037221 */ /* 0x000fe20000000200 */
[----:B------:R-:W-:-:S07]  /*01d0*/  MOV R4, 0x1f0 ;  /* 0x000001f000047802 */ /* 0x000fce0000000f00 */
[----:B-----5:R-:W-:Y:S05]  /*01e0*/  CALL.REL.NOINC `($__internal_0_$__cuda_sm3x_div_rn_noftz_f32_slowpath) ;  /* 0x0000000000447944 */ /* 0x020fea0003c00000 */
[----:B------:R-:W-:-:S07]  /*01f0*/  IMAD.MOV.U32 R6, RZ, RZ, R0 ;  /* 0x000000ffff067224 */ /* 0x000fce00078e0000 */
.L_x_9:
[----:B------:R-:W-:Y:S05]  /*0200*/  BSYNC.RECONVERGENT B0 ;  /* 0x0000000000007941 */ /* 0x000fea0003800200 */
.L_x_8:
[----:B------:R-:W-:Y:S02]  /*0210*/  IMAD.MOV.U32 R3, RZ, RZ, 0x3bbb989d ;  /* 0x3bbb989dff037424 */ /* 0x000fe400078e00ff */
[----:B------:R-:W-:Y:S02]  /*0220*/  IMAD.MOV.U32 R5, RZ, RZ, 0x437c0000 ;  /* 0x437c0000ff057424 */ /* 0x000fe400078e00ff */
[----:B------:R-:W-:-:S04]  /*0230*/  FFMA.SAT R0, R6, R3, 0.5 ;  /* 0x3f00000006007423 */ /* 0x000fc80000002003 */
[----:B------:R-:W-:Y:S02]  /*0240*/  FFMA.RM R0, R0, R5, 12582913 ;  /* 0x4b40000100007423 */ /* 0x000fe40000004005 */
[----:B------:R-:W0:Y:S02]  /*0250*/  LDC.64 R4, c[0x0][0x380] ;  /* 0x0000e000ff047b82 */ /* 0x000e240000000a00 */
[C---:B------:R-:W-:Y:S01]  /*0260*/  FADD R3, R0.reuse, -12583039 ;  /* 0xcb40007f00037421 */ /* 0x040fe20000000000 */
[----:B------:R-:W-:-:S03]  /*0270*/  IMAD.SHL.U32 R0, R0, 0x800000, RZ ;  /* 0x0080000000007824 */ /* 0x000fc600078e00ff */
[----:B------:R-:W-:-:S04]  /*0280*/  FFMA R3, R6, 1.4426950216293334961, -R3 ;  /* 0x3fb8aa3b06037823 */ /* 0x000fc80000000803 */
[----:B------:R-:W-:-:S04]  /*0290*/  FFMA R6, R6, 1.925963033500011079e-08, R3 ;  /* 0x32a5706006067823 */ /* 0x000fc80000000003 */
[----:B------:R-:W1:Y:S02]  /*02a0*/  MUFU.EX2 R3, R6 ;  /* 0x0000000600037308 */ /* 0x000e640000000800 */
[----:B-1----:R-:W-:Y:S01]  /*02b0*/  FMUL R0, R0, R3 ;  /* 0x0000000300007220 */ /* 0x002fe20000400000 */
[----:B0----5:R-:W-:-:S04]  /*02c0*/  IMAD.WIDE R2, R2, 0x4, R4 ;  /* 0x0000000402027825 */ /* 0x021fc800078e0204 */
[----:B------:R-:W-:-:S05]  /*02d0*/  FMUL R5, R0, 5 ;  /* 0x40a0000000057820 */ /* 0x000fca0000400000 */
[----:B------:R-:W-:Y:S01]  /*02e0*/  REDG.E.ADD.F32.FTZ.RN.STRONG.GPU desc[UR4][R2.64], R5 ;  /* 0x00000005020079a6 */ /* 0x000fe2000c12f304 */
[----:B------:R-:W-:Y:S05]  /*02f0*/  EXIT ;  /* 0x000000000000794d */ /* 0x000fea0003800000 */
        .weak           $__internal_0_$__cuda_sm3x_div_rn_noftz_f32_slowpath
        .type           $__internal_0_$__cuda_sm3x_div_rn_noftz_f32_slowpath,@function
        .size           $__internal_0_$__cuda_sm3x_div_rn_noftz_f32_slowpath,(.L_x_55 - $__internal_0_$__cuda_sm3x_div_rn_noftz_f32_slowpath)
$__internal_0_$__cuda_sm3x_div_rn_noftz_f32_slowpath:
[----:B------:R-:W-:Y:S01]  /*0300*/  SHF.R.U32.HI R6, RZ, 0x17, R5 ;  /* 0x00000017ff067819 */ /* 0x000fe20000011605 */
[----:B------:R-:W-:Y:S01]  /*0310*/  BSSY.RECONVERGENT B1, `(.L_x_10) ;  /* 0x0000063000017945 */ /* 0x000fe20003800200 */
[----:B------:R-:W-:Y:S02]  /*0320*/  SHF.R.U32.HI R0, RZ, 0x17, R3 ;  /* 0x00000017ff007819 */ /* 0x000fe40000011603 */
[----:B------:R-:W-:Y:S02]  /*0330*/  LOP3.LUT R7, R6, 0xff, RZ, 0xc0, !PT ;  /* 0x000000ff06077812 */ /* 0x000fe400078ec0ff */
[----:B------:R-:W-:-:S03]  /*0340*/  LOP3.LUT R6, R0, 0xff, RZ, 0xc0, !PT ;  /* 0x000000ff00067812 */ /* 0x000fc600078ec0ff */
[----:B------:R-:W-:Y:S02]  /*0350*/  VIADD R10, R7, 0xffffffff ;  /* 0xffffffff070a7836 */ /* 0x000fe40000000000 */
[----:B------:R-:W-:-:S03]  /*0360*/  VIADD R9, R6, 0xffffffff ;  /* 0xffffffff06097836 */ /* 0x000fc60000000000 */
[----:B------:R-:W-:-:S04]  /*0370*/  ISETP.GT.U32.AND P0, PT, R10, 0xfd, PT ;  /* 0x000000fd0a00780c */ /* 0x000fc80003f04070 */
[----:B------:R-:W-:-:S13]  /*0380*/  ISETP.GT.U32.OR P0, PT, R9, 0xfd, P0 ;  /* 0x000000fd0900780c */ /* 0x000fda0000704470 */
[----:B------:R-:W-:Y:S01]  /*0390*/  @!P0 IMAD.MOV.U32 R8, RZ, RZ, RZ ;  /* 0x000000ffff088224 */ /* 0x000fe200078e00ff */
[----:B------:R-:W-:Y:S06]  /*03a0*/  @!P0 BRA `(.L_x_11) ;  /* 0x0000000000608947 */ /* 0x000fec0003800000 */
[----:B------:R-:W-:Y:S02]  /*03b0*/  FSETP.GTU.FTZ.AND P0, PT, |R3|, +INF , PT ;  /* 0x7f8000000300780b */ /* 0x000fe40003f1c200 */
[----:B------:R-:W-:Y:S02]  /*03c0*/  FSETP.GTU.FTZ.AND P1, PT, |R5|, +INF , PT ;  /* 0x7f8000000500780b */ /* 0x000fe40003f3c200 */
[----:B------:R-:W-:Y:S02]  /*03d0*/  MOV R0, R5 ;  /* 0x0000000500007202 */ /* 0x000fe40000000f00 */
[----:B------:R-:W-:-:S13]  /*03e0*/  PLOP3.LUT P0, PT, P0, P1, PT, 0xf8, 0x8f ;  /* 0x00000000008f781c */ /* 0x000fda0000703f70 */
[----:B------:R-:W-:Y:S05]  /*03f0*/  @P0 BRA `(.L_x_12) ;  /* 0x00000004004c0947 */ /* 0x000fea0003800000 */
[----:B------:R-:W-:-:S13]  /*0400*/  LOP3.LUT P0, RZ, R5, 0x7fffffff, R3, 0xc8, !PT ;  /* 0x7fffffff05ff7812 */ /* 0x000fda000780c803 */
[----:B------:R-:W-:Y:S05]  /*0410*/  @!P0 BRA `(.L_x_13) ;  /* 0x00000004003c8947 */ /* 0x000fea0003800000 */
[C---:B------:R-:W-:Y:S02]  /*0420*/  FSETP.NEU.FTZ.AND P2, PT, |R3|.reuse, +INF , PT ;  /* 0x7f8000000300780b */ /* 0x040fe40003f5d200 */
[----:B------:R-:W-:Y:S02]  /*0430*/  FSETP.NEU.FTZ.AND P1, PT, |R0|, +INF , PT ;  /* 0x7f8000000000780b */ /* 0x000fe40003f3d200 */
[----:B------:R-:W-:-:S11]  /*0440*/  FSETP.NEU.FTZ.AND P0, PT, |R3|, +INF , PT ;  /* 0x7f8000000300780b */ /* 0x000fd60003f1d200 */
[----:B------:R-:W-:Y:S05]  /*0450*/  @!P1 BRA !P2, `(.L_x_13) ;  /* 0x00000004002c9947 */ /* 0x000fea0005000000 */
[----:B------:R-:W-:-:S04]  /*0460*/  LOP3.LUT P2, RZ, R3, 0x7fffffff, RZ, 0xc0, !PT ;  /* 0x7fffffff03ff7812 */ /* 0x000fc8000784c0ff */
[----:B------:R-:W-:-:S13]  /*0470*/  PLOP3.LUT P1, PT, P1, P2, PT, 0x2f, 0xf2 ;  /* 0x0000000000f2781c */ /* 0x000fda0000f24577 */
[----:B------:R-:W-:Y:S05]  /*0480*/  @P1 BRA `(.L_x_14) ;  /* 0x0000000400181947 */ /* 0x000fea0003800000 */
[----:B------:R-:W-:-:S04]  /*0490*/  LOP3.LUT P1, RZ, R5, 0x7fffffff, RZ, 0xc0, !PT ;  /* 0x7fffffff05ff7812 */ /* 0x000fc8000782c0ff */
[----:B------:R-:W-:-:S13]  /*04a0*/  PLOP3.LUT P0, PT, P0, P1, PT, 0x2f, 0xf2 ;  /* 0x0000000000f2781c */ /* 0x000fda0000702577 */
[----:B------:R-:W-:Y:S05]  /*04b0*/  @P0 BRA `(.L_x_15) ;  /* 0x0000000400000947 */ /* 0x000fea0003800000 */
[----:B------:R-:W-:Y:S02]  /*04c0*/  ISETP.GE.AND P0, PT, R9, RZ, PT ;  /* 0x000000ff0900720c */ /* 0x000fe40003f06270 */
[----:B------:R-:W-:-:S11]  /*04d0*/  ISETP.GE.AND P1, PT, R10, RZ, PT ;  /* 0x000000ff0a00720c */ /* 0x000fd60003f26270 */
[----:B------:R-:W-:Y:S02]  /*04e0*/  @P0 IMAD.MOV.U32 R8, RZ, RZ, RZ ;  /* 0x000000ffff080224 */ /* 0x000fe400078e00ff */
[----:B------:R-:W-:Y:S01]  /*04f0*/  @!P0 FFMA R3, R3, 1.84467440737095516160e+19, RZ ;  /* 0x5f80000003038823 */ /* 0x000fe200000000ff */
[----:B------:R-:W-:Y:S02]  /*0500*/  @!P0 IMAD.MOV.U32 R8, RZ, RZ, -0x40 ;  /* 0xffffffc0ff088424 */ /* 0x000fe400078e00ff */
[----:B------:R-:W-:Y:S02]  /*0510*/  @!P1 FFMA R5, R0, 1.84467440737095516160e+19, RZ ;  /* 0x5f80000000059823 */ /* 0x000fe400000000ff */
[----:B------:R-:W-:-:S07]  /*0520*/  @!P1 VIADD R8, R8, 0x40 ;  /* 0x0000004008089836 */ /* 0x000fce0000000000 */
.L_x_11:
[----:B------:R-:W-:Y:S01]  /*0530*/  LEA R0, R7, 0xc0800000, 0x17 ;  /* 0xc080000007007811 */ /* 0x000fe200078eb8ff */
[----:B------:R-:W-:Y:S01]  /*0540*/  BSSY.RECONVERGENT B2, `(.L_x_16) ;  /* 0x0000036000027945 */ /* 0x000fe20003800200 */
[----:B------:R-:W-:-:S03]  /*0550*/  IADD3 R6, PT, PT, R6, -0x7f, RZ ;  /* 0xffffff8106067810 */ /* 0x000fc60007ffe0ff */
[----:B------:R-:W-:Y:S01]  /*0560*/  IMAD.IADD R5, R5, 0x1, -R0 ;  /* 0x0000000105057824 */ /* 0x000fe200078e0a00 */
[C---:B------:R-:W-:Y:S01]  /*0570*/  IADD3 R7, PT, PT, R6.reuse, 0x7f, -R7 ;  /* 0x0000007f06077810 */ /* 0x040fe20007ffe807 */
[----:B------:R-:W-:Y:S02]  /*0580*/  IMAD R0, R6, -0x800000, R3 ;  /* 0xff80000006007824 */ /* 0x000fe400078e0203 */
[----:B------:R-:W0:Y:S01]  /*0590*/  MUFU.RCP R9, R5 ;  /* 0x0000000500097308 */ /* 0x000e220000001000 */
[----:B------:R-:W-:Y:S01]  /*05a0*/  FADD.FTZ R11, -R5, -RZ ;  /* 0x800000ff050b7221 */ /* 0x000fe20000010100 */
[----:B------:R-:W-:-:S03]  /*05b0*/  IMAD.IADD R7, R7, 0x1, R8 ;  /* 0x0000000107077824 */ /* 0x000fc600078e0208 */
[----:B0-----:R-:W-:-:S04]  /*05c0*/  FFMA R10, R9, R11, 1 ;  /* 0x3f800000090a7423 */ /* 0x001fc8000000000b */
[----:B------:R-:W-:-:S04]  /*05d0*/  FFMA R12, R9, R10, R9 ;  /* 0x0000000a090c7223 */ /* 0x000fc80000000009 */
[----:B------:R-:W-:-:S04]  /*05e0*/  FFMA R3, R0, R12, RZ ;  /* 0x0000000c00037223 */ /* 0x000fc800000000ff */
[----:B------:R-:W-:-:S04]  /*05f0*/  FFMA R10, R11, R3, R0 ;  /* 0x000000030b0a7223 */ /* 0x000fc80000000000 */
[----:B------:R-:W-:-:S04]  /*0600*/  FFMA R9, R12, R10, R3 ;  /* 0x0000000a0c097223 */ /* 0x000fc80000000003 */
[----:B------:R-:W-:-:S04]  /*0610*/  FFMA R10, R11, R9, R0 ;  /* 0x000000090b0a7223 */ /* 0x000fc80000000000 */
[----:B------:R-:W-:-:S05]  /*0620*/  FFMA R0, R12, R10, R9 ;  /* 0x0000000a0c007223 */ /* 0x000fca0000000009 */
[----:B------:R-:W-:-:S04]  /*0630*/  SHF.R.U32.HI R3, RZ, 0x17, R0 ;  /* 0x00000017ff037819 */ /* 0x000fc80000011600 */
[----:B------:R-:W-:-:S05]  /*0640*/  LOP3.LUT R3, R3, 0xff, RZ, 0xc0, !PT ;  /* 0x000000ff03037812 */ /* 0x000fca00078ec0ff */
[----:B------:R-:W-:-:S04]  /*0650*/  IMAD.IADD R11, R3, 0x1, R7 ;  /* 0x00000001030b7824 */ /* 0x000fc800078e0207 */
[----:B------:R-:W-:-:S05]  /*0660*/  VIADD R3, R11, 0xffffffff ;  /* 0xffffffff0b037836 */ /* 0x000fca0000000000 */
[----:B------:R-:W-:-:S13]  /*0670*/  ISETP.GE.U32.AND P0, PT, R3, 0xfe, PT ;  /* 0x000000fe0300780c */ /* 0x000fda0003f06070 */
[----:B------:R-:W-:Y:S05]  /*0680*/  @!P0 BRA `(.L_x_17) ;  /* 0x0000000000808947 */ /* 0x000fea0003800000 */
[----:B------:R-:W-:-:S13]  /*0690*/  ISETP.GT.AND P0, PT, R11, 0xfe, PT ;  /* 0x000000fe0b00780c */ /* 0x000fda0003f04270 */
[----:B------:R-:W-:Y:S05]  /*06a0*/  @P0 BRA `(.L_x_18) ;  /* 0x00000000006c0947 */ /* 0x000fea0003800000 */
[----:B------:R-:W-:-:S13]  /*06b0*/  ISETP.GE.AND P0, PT, R11, 0x1, PT ;  /* 0x000000010b00780c */ /* 0x000fda0003f06270 */
[----:B------:R-:W-:Y:S05]  /*06c0*/  @P0 BRA `(.L_x_19) ;  /* 0x0000000000740947 */ /* 0x000fea0003800000 */
[----:B------:R-:W-:Y:S02]  /*06d0*/  ISETP.GE.AND P0, PT, R11, -0x18, PT ;  /* 0xffffffe80b00780c */ /* 0x000fe40003f06270 */
[----:B------:R-:W-:-:S11]  /*06e0*/  LOP3.LUT R0, R0, 0x80000000, RZ, 0xc0, !PT ;  /* 0x8000000000007812 */ /* 0x000fd600078ec0ff */
[----:B------:R-:W-:Y:S05]  /*06f0*/  @!P0 BRA `(.L_x_19) ;  /* 0x0000000000688947 */ /* 0x000fea0003800000 */
[CCC-:B------:R-:W-:Y:S01]  /*0700*/  FFMA.RZ R3, R12.reuse, R10.reuse, R9.reuse ;  /* 0x0000000a0c037223 */ /* 0x1c0fe2000000c009 */
[C---:B------:R-:W-:Y:S02]  /*0710*/  VIADD R8, R11.reuse, 0x20 ;  /* 0x000000200b087836 */ /* 0x040fe40000000000 */
[CCC-:B------:R-:W-:Y:S01]  /*0720*/  FFMA.RM R6, R12.reuse, R10.reuse, R9.reuse ;  /* 0x0000000a0c067223 */ /* 0x1c0fe20000004009 */
[----:B------:R-:W-:Y:S02]  /*0730*/  ISETP.NE.AND P2, PT, R11, RZ, PT ;  /* 0x000000ff0b00720c */ /* 0x000fe40003f45270 */
[----:B------:R-:W-:Y:S01]  /*0740*/  LOP3.LUT R5, R3, 0x7fffff, RZ, 0xc0, !PT ;  /* 0x007fffff03057812 */ /* 0x000fe200078ec0ff */
[----:B------:R-:W-:Y:S01]  /*0750*/  FFMA.RP R3, R12, R10, R9 ;  /* 0x0000000a0c037223 */ /* 0x000fe20000008009 */
[----:B------:R-:W-:Y:S02]  /*0760*/  ISETP.NE.AND P1, PT, R11, RZ, PT ;  /* 0x000000ff0b00720c */ /* 0x000fe40003f25270 */
[----:B------:R-:W-:-:S02]  /*0770*/  LOP3.LUT R5, R5, 0x800000, RZ, 0xfc, !PT ;  /* 0x0080000005057812 */ /* 0x000fc400078efcff */
[----:B------:R-:W-:Y:S02]  /*0780*/  IADD3 R7, PT, PT, -R11, RZ, RZ ;  /* 0x000000ff0b077210 */ /* 0x000fe40007ffe1ff */
[----:B------:R-:W-:Y:S02]  /*0790*/  SHF.L.U32 R8, R5, R8, RZ ;  /* 0x0000000805087219 */ /* 0x000fe400000006ff */
[----:B------:R-:W-:Y:S02]  /*07a0*/  FSETP.NEU.FTZ.AND P0, PT, R3, R6, PT ;  /* 0x000000060300720b */ /* 0x000fe40003f1d000 */
[----:B------:R-:W-:Y:S02]  /*07b0*/  SEL R6, R7, RZ, P2 ;  /* 0x000000ff07067207 */ /* 0x000fe40001000000 */
[----:B------:R-:W-:Y:S02]  /*07c0*/  ISETP.NE.AND P1, PT, R8, RZ, P1 ;  /* 0x000000ff0800720c */ /* 0x000fe40000f25270 */
[----:B------:R-:W-:-:S02]  /*07d0*/  SHF.R.U32.HI R6, RZ, R6, R5 ;  /* 0x00000006ff067219 */ /* 0x000fc40000011605 */
[----:B------:R-:W-:Y:S02]  /*07e0*/  PLOP3.LUT P0, PT, P0, P1, PT, 0xf8, 0x8f ;  /* 0x00000000008f781c */ /* 0x000fe40000703f70 */
[----:B------:R-:W-:Y:S02]  /*07f0*/  SHF.R.U32.HI R8, RZ, 0x1, R6 ;  /* 0x00000001ff087819 */ /* 0x000fe40000011606 */
[----:B------:R-:W-:-:S04]  /*0800*/  SEL R3, RZ, 0x1, !P0 ;  /* 0x00000001ff037807 */ /* 0x000fc80004000000 */
[----:B------:R-:W-:-:S04]  /*0810*/  LOP3.LUT R3, R3, 0x1, R8, 0xf8, !PT ;  /* 0x0000000103037812 */ /* 0x000fc800078ef808 */
[----:B------:R-:W-:-:S05]  /*0820*/  LOP3.LUT R3, R3, R6, RZ, 0xc0, !PT ;  /* 0x0000000603037212 */ /* 0x000fca00078ec0ff */
[----:B------:R-:W-:-:S05]  /*0830*/  IMAD.IADD R3, R8, 0x1, R3 ;  /* 0x0000000108037824 */ /* 0x000fca00078e0203 */
[----:B------:R-:W-:Y:S01]  /*0840*/  LOP3.LUT R0, R3, R0, RZ, 0xfc, !PT ;  /* 0x0000000003007212 */ /* 0x000fe200078efcff */
[----:B------:R-:W-:Y:S06]  /*0850*/  BRA `(.L_x_19) ;  /* 0x0000000000107947 */ /* 0x000fec0003800000 */
.L_x_18:
[----:B------:R-:W-:-:S04]  /*0860*/  LOP3.LUT R0, R0, 0x80000000, RZ, 0xc0, !PT ;  /* 0x8000000000007812 */ /* 0x000fc800078ec0ff */
[----:B------:R-:W-:Y:S01]  /*0870*/  LOP3.LUT R0, R0, 0x7f800000, RZ, 0xfc, !PT ;  /* 0x7f80000000007812 */ /* 0x000fe200078efcff */
[----:B------:R-:W-:Y:S06]  /*0880*/  BRA `(.L_x_19) ;  /* 0x0000000000047947 */ /* 0x000fec0003800000 */
.L_x_17:
[----:B------:R-:W-:-:S07]  /*0890*/  IMAD R0, R7, 0x800000, R0 ;  /* 0x0080000007007824 */ /* 0x000fce00078e0200 */
.L_x_19:
[----:B------:R-:W-:Y:S05]  /*08a0*/  BSYNC.RECONVERGENT B2 ;  /* 0x0000000000027941 */ /* 0x000fea0003800200 */
.L_x_16:
[----:B------:R-:W-:Y:S05]  /*08b0*/  BRA `(.L_x_20) ;  /* 0x0000000000207947 */ /* 0x000fea0003800000 */
.L_x_15:
[----:B------:R-:W-:-:S04]  /*08c0*/  LOP3.LUT R0, R5, 0x80000000, R3, 0x48, !PT ;  /* 0x8000000005007812 */ /* 0x000fc800078e4803 */
[----:B------:R-:W-:Y:S01]  /*08d0*/  LOP3.LUT R0, R0, 0x7f800000, RZ, 0xfc, !PT ;  /* 0x7f80000000007812 */ /* 0x000fe200078efcff */
[----:B------:R-:W-:Y:S06]  /*08e0*/  BRA `(.L_x_20) ;  /* 0x0000000000147947 */ /* 0x000fec0003800000 */
.L_x_14:
[----:B------:R-:W-:Y:S01]  /*08f0*/  LOP3.LUT R0, R5, 0x80000000, R3, 0x48, !PT ;  /* 0x8000000005007812 */ /* 0x000fe200078e4803 */
[----:B------:R-:W-:Y:S06]  /*0900*/  BRA `(.L_x_20) ;  /* 0x00000000000c7947 */ /* 0x000fec0003800000 */
.L_x_13:
[----:B------:R-:W0:Y:S01]  /*0910*/  MUFU.RSQ R0, -QNAN ;  /* 0xffc0000000007908 */ /* 0x000e220000001400 */
[----:B------:R-:W-:Y:S05]  /*0920*/  BRA `(.L_x_20) ;  /* 0x0000000000047947 */ /* 0x000fea0003800000 */
.L_x_12:
[----:B------:R-:W-:-:S07]  /*0930*/  FADD.FTZ R0, R3, R0 ;  /* 0x0000000003007221 */ /* 0x000fce0000010000 */
.L_x_20:
[----:B------:R-:W-:Y:S05]  /*0940*/  BSYNC.RECONVERGENT B1 ;  /* 0x0000000000017941 */ /* 0x000fea0003800200 */
.L_x_10:
[----:B------:R-:W-:-:S04]  /*0950*/  IMAD.MOV.U32 R5, RZ, RZ, 0x0 ;  /* 0x00000000ff057424 */ /* 0x000fc800078e00ff */
[----:B0-----:R-:W-:Y:S05]  /*0960*/  RET.REL.NODEC R4 `(_Z25apply_input_spikes_kernelPfP10SDRPatternff) ;  /* 0xfffffff404a47950 */ /* 0x001fea0003c3ffff */
.L_x_21:
        /* <DEDUP_REMOVED lines=9> */
.L_x_55:


//--------------------- .text._Z21spike_dynamics_kernelP9BioNeuronPfS1_iff --------------------------
	.section	.text._Z21spike_dynamics_kernelP9BioNeuronPfS1_iff,"ax",@progbits
	.align	128
        .global         _Z21spike_dynamics_kernelP9BioNeuronPfS1_iff
        .type           _Z21spike_dynamics_kernelP9BioNeuronPfS1_iff,@function
        .size           _Z21spike_dynamics_kernelP9BioNeuronPfS1_iff,(.L_x_58 - _Z21spike_dynamics_kernelP9BioNeuronPfS1_iff)
        .other          _Z21spike_dynamics_kernelP9BioNeuronPfS1_iff,@"STO_CUDA_ENTRY STV_DEFAULT"
_Z21spike_dynamics_kernelP9BioNeuronPfS1_iff:
.text._Z21spike_dynamics_kernelP9BioNeuronPfS1_iff:
        /* <DEDUP_REMOVED lines=8> */
[----:B------:R-:W0:Y:S01]  /*0080*/  LDC.64 R2, c[0x0][0x380] ;  /* 0x0000e000ff027b82 */ /* 0x000e220000000a00 */
[----:B------:R-:W1:Y:S07]  /*0090*/  LDCU.64 UR4, c[0x0][0x358] ;  /* 0x00006b00ff0477ac */ /* 0x000e6e0008000a00 */
[----:B------:R-:W2:Y:S01]  /*00a0*/  LDC R5, c[0x0][0x39c] ;  /* 0x0000e700ff057b82 */ /* 0x000ea20000000800 */
[----:B0-----:R-:W-:-:S05]  /*00b0*/  IMAD.WIDE R2, R0, 0x1dc, R2 ;  /* 0x000001dc00027825 */ /* 0x001fca00078e0202 */
[----:B-1----:R-:W2:Y:S02]  /*00c0*/  LDG.E R4, desc[UR4][R2.64+0xc] ;  /* 0x00000c0402047981 */ /* 0x002ea4000c1e1900 */
[----:B--2---:R-:W-:-:S05]  /*00d0*/  FADD R4, -R4, R5 ;  /* 0x0000000504047221 */ /* 0x004fca0000000100 */
[----:B------:R-:W-:-:S13]  /*00e0*/  FSETP.GEU.AND P0, PT, R4, 0.0020000000949949026108, PT ;  /* 0x3b03126f0400780b */ /* 0x000fda0003f0e000 */
[----:B------:R-:W0:Y:S02]  /*00f0*/  @!P0 LDC.64 R6, c[0x0][0x390] ;  /* 0x0000e400ff068b82 */ /* 0x000e240000000a00 */
[----:B0-----:R-:W-:-:S05]  /*0100*/  @!P0 IMAD.WIDE R6, R0, 0x4, R6 ;  /* 0x0000000400068825 */ /* 0x001fca00078e0206 */
[----:B------:R0:W-:Y:S01]  /*0110*/  @!P0 STG.E desc[UR4][R6.64], RZ ;  /* 0x000000ff06008986 */ /* 0x0001e2000c101904 */
[----:B------:R-:W-:Y:S05]  /*0120*/  @!P0 EXIT ;  /* 0x000000000000894d */ /* 0x000fea0003800000 */
[----:B0-----:R-:W0:Y:S01]  /*0130*/  LDC.64 R6, c[0x0][0x388] ;  /* 0x0000e200ff067b82 */ /* 0x001e220000000a00 */
[----:B------:R-:W2:Y:S04]  /*0140*/  LDG.E R9, desc[UR4][R2.64] ;  /* 0x0000000402097981 */ /* 0x000ea8000c1e1900 */
[----:B------:R-:W3:Y:S03]  /*0150*/  LDG.E R10, desc[UR4][R2.64+0x8] ;  /* 0x00000804020a7981 */ /* 0x000ee6000c1e1900 */
[----:B------:R-:W1:Y:S01]  /*0160*/  LDC R4, c[0x0][0x3a0] ;  /* 0x0000e800ff047b82 */ /* 0x000e620000000800 */
[----:B------:R-:W3:Y:S01]  /*0170*/  LDG.E R11, desc[UR4][R2.64+0x4] ;  /* 0x00000404020b7981 */ /* 0x000ee2000c1e1900 */
[----:B0-----:R-:W-:-:S06]  /*0180*/  IMAD.WIDE R6, R0, 0x4, R6 ;  /* 0x0000000400067825 */ /* 0x001fcc00078e0206 */
[----:B------:R-:W4:Y:S01]  /*0190*/  LDG.E R7, desc[UR4][R6.64] ;  /* 0x0000000406077981 */ /* 0x000f22000c1e1900 */
[----:B------:R-:W-:Y:S04]  /*01a0*/  BSSY.RECONVERGENT B0, `(.L_x_22) ;  /* 0x000002a000007945 */ /* 0x000fe80003800200 */
[----:B------:R-:W-:Y:S01]  /*01b0*/  BSSY.RELIABLE B1, `(.L_x_23) ;  /* 0x0000025000017945 */ /* 0x000fe20003800100 */
[----:B--2---:R-:W-:Y:S01]  /*01c0*/  FADD R8, R9, 0.070000000298023223877 ;  /* 0x3d8f5c2909087421 */ /* 0x004fe20000000000 */
[----:B---3--:R-:W-:-:S04]  /*01d0*/  FADD R11, -R10, R11 ;  /* 0x0000000b0a0b7221 */ /* 0x008fc80000000100 */
[----:B------:R-:W-:-:S05]  /*01e0*/  FFMA R11, R11, 0.94999998807907104492, R10 ;  /* 0x3f7333330b0b7823 */ /* 0x000fca000000000a */
[----:B------:R0:W-:Y:S01]  /*01f0*/  STG.E desc[UR4][R2.64+0x4], R11 ;  /* 0x0000040b02007986 */ /* 0x0001e2000c101904 */
[----:B----4-:R-:W-:-:S04]  /*0200*/  FFMA R8, R8, -0.10000000149011611938, R7 ;  /* 0xbdcccccd08087823 */ /* 0x010fc80000000007 */
[----:B-1----:R-:W-:-:S05]  /*0210*/  FFMA R9, R8, R4, R9 ;  /* 0x0000000408097223 */ /* 0x002fca0000000009 */
[----:B------:R0:W-:Y:S01]  /*0220*/  STG.E desc[UR4][R2.64], R9 ;  /* 0x0000000902007986 */ /* 0x0001e2000c101904 */
[----:B------:R-:W-:-:S13]  /*0230*/  FSETP.GE.AND P0, PT, R9, R11, PT ;  /* 0x0000000b0900720b */ /* 0x000fda0003f06000 */
[----:B0-----:R-:W-:Y:S05]  /*0240*/  @!P0 BRA `(.L_x_24) ;  /* 0x00000000006c8947 */ /* 0x001fea0003800000 */
[----:B------:R-:W2:Y:S02]  /*0250*/  LDG.E R8, desc[UR4][R2.64+0x10] ;  /* 0x0000100402087981 */ /* 0x000ea4000c1e1900 */
[----:B--2---:R-:W-:-:S13]  /*0260*/  FSETP.GT.AND P0, PT, R8, 0.10000000149011611938, PT ;  /* 0x3dcccccd0800780b */ /* 0x004fda0003f04000 */
[----:B------:R-:W-:Y:S05]  /*0270*/  @P0 BREAK.RELIABLE B1 ;  /* 0x0000000000010942 */ /* 0x000fea0003800100 */
[----:B------:R-:W-:Y:S05]  /*0280*/  @!P0 BRA `(.L_x_24) ;  /* 0x00000000005c8947 */ /* 0x000fea0003800000 */
[----:B------:R-:W2:Y:S01]  /*0290*/  LDG.E R7, desc[UR4][R2.64+0x1c] ;  /* 0x00001c0402077981 */ /* 0x000ea2000c1e1900 */
[----:B------:R-:W-:Y:S02]  /*02a0*/  MOV R10, R8 ;  /* 0x00000008000a7202 */ /* 0x000fe40000000f00 */
[----:B------:R-:W0:Y:S01]  /*02b0*/  LDC.64 R8, c[0x0][0x390] ;  /* 0x0000e400ff087b82 */ /* 0x000e220000000a00 */
[----:B--2---:R-:W-:-:S13]  /*02c0*/  ISETP.GT.AND P0, PT, R7, 0x63, PT ;  /* 0x000000630700780c */ /* 0x004fda0003f04270 */
[----:B------:R-:W-:-:S05]  /*02d0*/  @!P0 IMAD.WIDE R6, R7, 0x4, R2 ;  /* 0x0000000407068825 */ /* 0x000fca00078e0202 */
[----:B------:R1:W-:Y:S04]  /*02e0*/  @!P0 STG.E desc[UR4][R6.64+0x20], R5 ;  /* 0x0000200506008986 */ /* 0x0003e8000c101904 */
[----:B------:R-:W2:Y:S04]  /*02f0*/  @!P0 LDG.E R11, desc[UR4][R2.64+0x4] ;  /* 0x00000404020b8981 */ /* 0x000ea8000c1e1900 */
[----:B------:R-:W3:Y:S04]  /*0300*/  @!P0 LDG.E R12, desc[UR4][R2.64+0x1c] ;  /* 0x00001c04020c8981 */ /* 0x000ee8000c1e1900 */
[----:B------:R-:W4:Y:S01]  /*0310*/  @!P0 LDG.E R10, desc[UR4][R2.64+0x10] ;  /* 0x00001004020a8981 */ /* 0x000f22000c1e1900 */
[----:B------:R-:W-:Y:S01]  /*0320*/  HFMA2 R17, -RZ, RZ, -1.3896484375, 266.25 ;  /* 0xbd8f5c29ff117431 */ /* 0x000fe200000001ff */
[----:B-1----:R-:W-:Y:S01]  /*0330*/  MOV R7, 0x3f800000 ;  /* 0x3f80000000077802 */ /* 0x002fe20000000f00 */
[----:B0-----:R-:W-:Y:S01]  /*0340*/  IMAD.WIDE R8, R0, 0x4, R8 ;  /* 0x0000000400087825 */ /* 0x001fe200078e0208 */
[----:B------:R0:W-:Y:S04]  /*0350*/  STG.E desc[UR4][R2.64+0xc], R5 ;  /* 0x00000c0502007986 */ /* 0x0001e8000c101904 */
[----:B------:R0:W-:Y:S04]  /*0360*/  STG.E desc[UR4][R2.64], R17 ;  /* 0x0000001102007986 */ /* 0x0001e8000c101904 */
[----:B------:R0:W-:Y:S01]  /*0370*/  STG.E desc[UR4][R2.64+0x18], R7 ;  /* 0x0000180702007986 */ /* 0x0001e2000c101904 */
[----:B--2---:R-:W-:Y:S01]  /*0380*/  FADD R13, R11, 0.019999999552965164185 ;  /* 0x3ca3d70a0b0d7421 */ /* 0x004fe20000000000 */
[----:B---3--:R-:W-:-:S04]  /*0390*/  @!P0 IADD3 R11, PT, PT, R12, 0x1, RZ ;  /* 0x000000010c0b8810 */ /* 0x008fc80007ffe0ff */
[----:B------:R0:W-:Y:S01]  /*03a0*/  STG.E desc[UR4][R2.64+0x4], R13 ;  /* 0x0000040d02007986 */ /* 0x0001e2000c101904 */
[----:B----4-:R-:W-:-:S03]  /*03b0*/  FADD R15, R10, -9.9999997473787516356e-05 ;  /* 0xb8d1b7170a0f7421 */ /* 0x010fc60000000000 */
[----:B------:R0:W-:Y:S04]  /*03c0*/  @!P0 STG.E desc[UR4][R2.64+0x1c], R11 ;  /* 0x00001c0b02008986 */ /* 0x0001e8000c101904 */
[----:B------:R0:W-:Y:S04]  /*03d0*/  STG.E desc[UR4][R2.64+0x10], R15 ;  /* 0x0000100f02007986 */ /* 0x0001e8000c101904 */
[----:B------:R0:W-:Y:S01]  /*03e0*/  STG.E desc[UR4][R8.64], R7 ;  /* 0x0000000708007986 */ /* 0x0001e2000c101904 */
[----:B------:R-:W-:Y:S05]  /*03f0*/  BRA `(.L_x_25) ;  /* 0x0000000000107947 */ /* 0x000fea0003800000 */
.L_x_24:
[----:B------:R-:W-:Y:S05]  /*0400*/  BSYNC.RELIABLE B1 ;  /* 0x0000000000017941 */ /* 0x000fea0003800100 */
.L_x_23:
[----:B------:R-:W0:Y:S02]  /*0410*/  LDC.64 R6, c[0x0][0x390] ;  /* 0x0000e400ff067b82 */ /* 0x000e240000000a00 */
[----:B0-----:R-:W-:-:S05]  /*0420*/  IMAD.WIDE R6, R0, 0x4, R6 ;  /* 0x0000000400067825 */ /* 0x001fca00078e0206 */
[----:B------:R1:W-:Y:S02]  /*0430*/  STG.E desc[UR4][R6.64], RZ ;  /* 0x000000ff06007986 */ /* 0x0003e4000c101904 */
.L_x_25:
[----:B------:R-:W-:Y:S05]  /*0440*/  BSYNC.RECONVERGENT B0 ;  /* 0x0000000000007941 */ /* 0x000fea0003800200 */
.L_x_22:
[----:B------:R-:W-:Y:S05]  /*0450*/  WARPSYNC.ALL ;  /* 0x0000000000007948 */ /* 0x000fea0003800000 */
[----:B0-----:R-:W2:Y:S04]  /*0460*/  LDG.E R5, desc[UR4][R2.64+0x14] ;  /* 0x0000140402057981 */ /* 0x001ea8000c1e1900 */
[----:B-1----:R-:W3:Y:S01]  /*0470*/  LDG.E R7, desc[UR4][R2.64+0x18] ;  /* 0x0000180402077981 */ /* 0x002ee2000c1e1900 */
[----:B------:R-:W-:-:S05]  /*0480*/  HFMA2 R9, -RZ, RZ, 1.875, 0 ;  /* 0x3f800000ff097431 */ /* 0x000fca00000001ff */
[----:B------:R-:W-:-:S04]  /*0490*/  FFMA R4, R4, -50, R9 ;  /* 0xc248000004047823 */ /* 0x000fc80000000009 */
[C---:B--2---:R-:W-:Y:S01]  /*04a0*/  FMUL R5, R4.reuse, R5 ;  /* 0x0000000504057220 */ /* 0x044fe20000400000 */
[----:B---3--:R-:W-:-:S04]  /*04b0*/  FMUL R7, R4, R7 ;  /* 0x0000000704077220 */ /* 0x008fc80000400000 */
[----:B------:R-:W-:Y:S04]  /*04c0*/  STG.E desc[UR4][R2.64+0x14], R5 ;  /* 0x0000140502007986 */ /* 0x000fe8000c101904 */
[----:B------:R-:W-:Y:S01]  /*04d0*/  STG.E desc[UR4][R2.64+0x18], R7 ;  /* 0x0000180702007986 */ /* 0x000fe2000c101904 */
[----:B------:R-:W-:Y:S05]  /*04e0*/  EXIT ;  /* 0x000000000000794d */ /* 0x000fea0003800000 */
.L_x_26:
        /* <DEDUP_REMOVED lines=9> */
.L_x_58:


//--------------------- .text._Z26create_temporal_sdr_kernelP10SDRPatterniifmP15SemanticClusteri --------------------------
	.section	.text._Z26create_temporal_sdr_kernelP10SDRPatterniifmP15SemanticClusteri,"ax",@progbits
	.align	128
        .global         _Z26create_temporal_sdr_kernelP10SDRPatterniifmP15SemanticClusteri
        .type           _Z26create_temporal_sdr_kernelP10SDRPatterniifmP15SemanticClusteri,@function
        .size           _Z26create_temporal_sdr_kernelP10SDRPatterniifmP15SemanticClusteri,(.L_x_59 - _Z26create_temporal_sdr_kernelP10SDRPatterniifmP15SemanticClusteri)
        .other          _Z26create_temporal_sdr_kernelP10SDRPatterniifmP15SemanticClusteri,@"STO_CUDA_ENTRY STV_DEFAULT"
_Z26create_temporal_sdr_kernelP10SDRPatterniifmP15SemanticClusteri:
.text._Z26create_temporal_sdr_kernelP10SDRPatterniifmP15SemanticClusteri:
[----:B------:R-:W0:Y:S01]  /*0000*/  LDC R1, c[0x0][0x37c] ;  /* 0x0000df00ff017b82 */ /* 0x000e220000000800 */
[----:B------:R-:W1:Y:S07]  /*0010*/  S2R R5, SR_TID.X ;  /* 0x0000000000057919 */ /* 0x000e6e0000002100 */
[----:B------:R-:W1:Y:S01]  /*0020*/  S2UR UR4, SR_CTAID.X ;  /* 0x00000000000479c3 */ /* 0x000e620000002500 */
[----:B------:R-:W2:Y:S01]  /*0030*/  LDCU.64 UR6, c[0x0][0x358] ;  /* 0x00006b00ff0677ac */ /* 0x000ea20008000a00 */
[----:B------:R-:W-:Y:S01]  /*0040*/  BSSY.RECONVERGENT B0, `(.L_x_27) ;  /* 0x0000014000007945 */ /* 0x000fe20003800200 */
[----:B0-----:R-:W-:-:S05]  /*0050*/  VIADD R1, R1, 0xffffffd0 ;  /* 0xffffffd001017836 */ /* 0x001fca0000000000 */
[----:B------:R-:W1:Y:S08]  /*0060*/  LDC R12, c[0x0][0x360] ;  /* 0x0000d800ff0c7b82 */ /* 0x000e700000000800 */
[----:B------:R-:W0:Y:S08]  /*0070*/  LDC R7, c[0x0][0x388] ;  /* 0x0000e200ff077b82 */ /* 0x000e300000000800 */
[----:B------:R-:W0:Y:S01]  /*0080*/  LDC.64 R2, c[0x0][0x380] ;  /* 0x0000e000ff027b82 */ /* 0x000e220000000a00 */
[----:B-1----:R-:W-:-:S05]  /*0090*/  IMAD R12, R12, UR4, R5 ;  /* 0x000000040c0c7c24 */ /* 0x002fca000f8e0205 */
[----:B------:R-:W-:Y:S01]  /*00a0*/  ISETP.NE.AND P0, PT, R12, RZ, PT ;  /* 0x000000ff0c00720c */ /* 0x000fe20003f05270 */
[----:B0-----:R-:W-:-:S12]  /*00b0*/  IMAD.WIDE R2, R7, 0x970, R2 ;  /* 0x0000097007027825 */ /* 0x001fd800078e0202 */
[----:B--2---:R-:W-:Y:S05]  /*00c0*/  @P0 BRA `(.L_x_28) ;  /* 0x00000000002c0947 */ /* 0x004fea0003800000 */
[----:B------:R-:W0:Y:S08]  /*00d0*/  LDC R9, c[0x0][0x38c] ;  /* 0x0000e300ff097b82 */ /* 0x000e300000000800 */
[----:B------:R-:W1:Y:S01]  /*00e0*/  LDC R11, c[0x0][0x390] ;  /* 0x0000e400ff0b7b82 */ /* 0x000e620000000800 */
[----:B0-----:R-:W-:Y:S01]  /*00f0*/  I2FP.F32.S32 R0, R9 ;  /* 0x0000000900007245 */ /* 0x001fe20000201400 */
[----:B------:R0:W-:Y:S04]  /*0100*/  STG.E desc[UR6][R2.64], R9 ;  /* 0x0000000902007986 */ /* 0x0001e8000c101906 */
[----:B-1----:R-:W-:Y:S01]  /*0110*/  FMUL R0, R0, R11 ;  /* 0x0000000b00007220 */ /* 0x002fe20000400000 */
[----:B------:R0:W-:Y:S03]  /*0120*/  STG.E desc[UR6][R2.64+0x8], R11 ;  /* 0x0000080b02007986 */ /* 0x0001e6000c101906 */
[----:B------:R-:W1:Y:S02]  /*0130*/  F2I.TRUNC.NTZ R5, R0 ;  /* 0x0000000000057305 */ /* 0x000e64000020f100 */
[----:B-1----:R-:W-:Y:S01]  /*0140*/  I2FP.F32.S32 R4, R5 ;  /* 0x0000000500047245 */ /* 0x002fe20000201400 */
[----:B------:R0:W-:Y:S04]  /*0150*/  STG.E desc[UR6][R2.64+0x4], R5 ;  /* 0x0000040502007986 */ /* 0x0001e8000c101906 */
[----:B------:R-:W-:-:S05]  /*0160*/  FMUL R7, R4, 9.9999997473787516356e-05 ;  /* 0x38d1b71704077820 */ /* 0x000fca0000400000 */
[----:B------:R0:W-:Y:S02]  /*0170*/  STG.E desc[UR6][R2.64+0x96c], R7 ;  /* 0x00096c0702007986 */ /* 0x0001e4000c101906 */
.L_x_28:
[----:B------:R-:W-:Y:S05]  /*0180*/  BSYNC.RECONVERGENT B0 ;  /* 0x0000000000007941 */ /* 0x000fea0003800200 */
.L_x_27:
[----:B------:R-:W-:Y:S06]  /*0190*/  BAR.SYNC.DEFER_BLOCKING 0x0 ;  /* 0x0000000000007b1d */ /* 0x000fec0000010000 */
[----:B0-----:R-:W2:Y:S02]  /*01a0*/  LDG.E R3, desc[UR6][R2.64+0x4] ;  /* 0x0000040602037981 */ /* 0x001ea4000c1e1900 */
[----:B--2---:R-:W-:-:S13]  /*01b0*/  ISETP.GE.AND P0, PT, R12, R3, PT ;  /* 0x000000030c00720c */ /* 0x004fda0003f06270 */
[----:B------:R-:W-:Y:S05]  /*01c0*/  @P0 EXIT ;  /* 0x000000000000094d */ /* 0x000fea0003800000 */
[----:B------:R-:W0:Y:S01]  /*01d0*/  LDC.64 R2, c[0x0][0x398] ;  /* 0x0000e600ff027b82 */ /* 0x000e220000000a00 */
[----:B------:R-:W-:Y:S01]  /*01e0*/  ISETP.NE.AND P0, PT, R12, RZ, PT ;  /* 0x000000ff0c00720c */ /* 0x000fe20003f05270 */
[----:B------:R-:W-:Y:S01]  /*01f0*/  BSSY.RECONVERGENT B0, `(.L_x_29) ;  /* 0x0000262000007945 */ /* 0x000fe20003800200 */
[----:B0-----:R-:W-:Y:S02]  /*0200*/  LOP3.LUT R0, R2, 0xaad26b49, RZ, 0x3c, !PT ;  /* 0xaad26b4902007812 */ /* 0x001fe400078e3cff */
[----:B------:R-:W-:-:S03]  /*0210*/  LOP3.LUT R2, R3, 0xf7dcefdd, RZ, 0x3c, !PT ;  /* 0xf7dcefdd03027812 */ /* 0x000fc600078e3cff */
[----:B------:R-:W-:Y:S02]  /*0220*/  IMAD R0, R0, 0x4182bed5, RZ ;  /* 0x4182bed500007824 */ /* 0x000fe400078e02ff */
[----:B------:R-:W-:Y:S02]  /*0230*/  IMAD R3, R2, -0x658354e5, RZ ;  /* 0x9a7cab1b02037824 */ /* 0x000fe400078e02ff */
[C---:B------:R-:W-:Y:S01]  /*0240*/  VIADD R7, R0.reuse, 0x75bcd15 ;  /* 0x075bcd1500077836 */ /* 0x040fe20000000000 */
[C---:B------:R-:W-:Y:S01]  /*0250*/  LOP3.LUT R4, R0.reuse, 0x159a55e5, RZ, 0x3c, !PT ;  /* 0x159a55e500047812 */ /* 0x040fe200078e3cff */
[C---:B------:R-:W-:Y:S01]  /*0260*/  VIADD R5, R3.reuse, 0x1f123bb5 ;  /* 0x1f123bb503057836 */ /* 0x040fe20000000000 */
[C---:B------:R-:W-:Y:S02]  /*0270*/  IADD3 R6, PT, PT, R0.reuse, 0x64f0c9, R3 ;  /* 0x0064f0c900067810 */ /* 0x040fe40007ffe003 */
[----:B------:R-:W-:Y:S01]  /*0280*/  LOP3.LUT R2, R3, 0x5491333, RZ, 0x3c, !PT ;  /* 0x0549133303027812 */ /* 0x000fe200078e3cff */
[----:B------:R-:W-:Y:S01]  /*0290*/  VIADD R3, R0, 0x583f19 ;  /* 0x00583f1900037836 */ /* 0x000fe20000000000 */
[----:B------:R0:W-:Y:S01]  /*02a0*/  STL.64 [R1+0x8], R4 ;  /* 0x0000080401007387 */ /* 0x0001e20000100a00 */
[----:B------:R-:W-:-:S03]  /*02b0*/  SHF.R.S32.HI R0, RZ, 0x1f, R12 ;  /* 0x0000001fff007819 */ /* 0x000fc6000001140c */
[----:B------:R0:W-:Y:S04]  /*02c0*/  STL.64 [R1], R6 ;  /* 0x0000000601007387 */ /* 0x0001e80000100a00 */
[----:B------:R0:W-:Y:S01]  /*02d0*/  STL.64 [R1+0x10], R2 ;  /* 0x0000100201007387 */ /* 0x0001e20000100a00 */
[----:B------:R-:W-:Y:S05]  /*02e0*/  @!P0 BRA `(.L_x_30) ;  /* 0x0000002400488947 */ /* 0x000fea0003800000 */
[----:B------:R-:W-:Y:S02]  /*02f0*/  IMAD.MOV.U32 R16, RZ, RZ, R0 ;  /* 0x000000ffff107224 */ /* 0x000fe400078e0000 */
[----:B------:R-:W-:Y:S02]  /*0300*/  IMAD.MOV.U32 R14, RZ, RZ, RZ ;  /* 0x000000ffff0e7224 */ /* 0x000fe400078e00ff */
[----:B------:R-:W-:-:S07]  /*0310*/  IMAD.MOV.U32 R13, RZ, RZ, R12 ;  /* 0x000000ffff0d7224 */ /* 0x000fce00078e000c */
.L_x_39:
[----:B------:R-:W-:Y:S01]  /*0320*/  LOP3.LUT R0, R13, 0x3, RZ, 0xc0, !PT ;  /* 0x000000030d007812 */ /* 0x000fe200078ec0ff */
[----:B------:R-:W-:Y:S03]  /*0330*/  BSSY.RECONVERGENT B1, `(.L_x_31) ;  /* 0x0000247000017945 */ /* 0x000fe60003800200 */
[----:B------:R-:W-:-:S04]  /*0340*/  ISETP.NE.U32.AND P0, PT, R0, RZ, PT ;  /* 0x000000ff0000720c */ /* 0x000fc80003f05070 */
[----:B------:R-:W-:-:S13]  /*0350*/  ISETP.NE.AND.EX P0, PT, RZ, RZ, PT, P0 ;  /* 0x000000ffff00720c */ /* 0x000fda0003f05300 */
[----:B-1----:R-:W-:Y:S05]  /*0360*/  @!P0 BRA `(.L_x_32) ;  /* 0x00000024000c8947 */ /* 0x002fea0003800000 */
[----:B------:R-:W1:Y:S01]  /*0370*/  LDC.64 R8, c[0x4][RZ] ;  /* 0x01000000ff087b82 */ /* 0x000e620000000a00 */
[----:B------:R-:W-:Y:S01]  /*0380*/  IMAD.MOV.U32 R0, RZ, RZ, RZ ;  /* 0x000000ffff007224 */ /* 0x000fe200078e00ff */
[----:B0-----:R-:W-:Y:S02]  /*0390*/  CS2R R2, SRZ ;  /* 0x0000000000027805 */ /* 0x001fe4000001ff00 */
[----:B------:R-:W-:Y:S01]  /*03a0*/  CS2R R4, SRZ ;  /* 0x0000000000047805 */ /* 0x000fe2000001ff00 */
[----:B------:R-:W-:Y:S02]  /*03b0*/  IMAD.MOV.U32 R7, RZ, RZ, RZ ;  /* 0x000000ffff077224 */ /* 0x000fe400078e00ff */
[----:B-1----:R-:W-:-:S07]  /*03c0*/  IMAD.WIDE.U32 R8, R14, 0xc80, R8 ;  /* 0x00000c800e087825 */ /* 0x002fce00078e0008 */
.L_x_34:
[----:B------:R-:W-:-:S06]  /*03d0*/  IMAD R15, R0, 0x4, R1 ;  /* 0x00000004000f7824 */ /* 0x000fcc00078e0201 */
[----:B------:R-:W5:Y:S01]  /*03e0*/  LDL R15, [R15+0x4] ;  /* 0x000004000f0f7983 */ /* 0x000f620000100800 */
[----:B------:R-:W-:-:S05]  /*03f0*/  UMOV UR4, URZ ;  /* 0x000000ff00047c82 */ /* 0x000fca0008000000 */
.L_x_33:
[----:B-----5:R-:W-:Y:S01]  /*0400*/  SHF.R.U32.HI R21, RZ, UR4, R15 ;  /* 0x00000004ff157c19 */ /* 0x020fe2000801160f */
[----:B------:R-:W-:-:S03]  /*0410*/  IMAD.SHL.U32 R10, R0, 0x20, RZ ;  /* 0x00000020000a7824 */ /* 0x000fc600078e00ff */
[----:B------:R-:W-:Y:S01]  /*0420*/  LOP3.LUT R11, R21, 0x1, RZ, 0xc0, !PT ;  /* 0x00000001150b7812 */ /* 0x000fe200078ec0ff */
[----:B------:R-:W-:-:S03]  /*0430*/  VIADD R10, R10, UR4 ;  /* 0x000000040a0a7c36 */ /* 0x000fc60008000000 */
[----:B------:R-:W-:Y:S01]  /*0440*/  ISETP.NE.U32.AND P0, PT, R11, 0x1, PT ;  /* 0x000000010b00780c */ /* 0x000fe20003f05070 */
[----:B------:R-:W-:-:S03]  /*0450*/  IMAD R11, R10, 0x5, RZ ;  /* 0x000000050a0b7824 */ /* 0x000fc600078e02ff */
[----:B------:R-:W-:Y:S01]  /*0460*/  R2P PR, R21, 0x7e ;  /* 0x0000007e15007804 */ /* 0x000fe20000000000 */
[----:B------:R-:W-:-:S08]  /*0470*/  IMAD.WIDE.U32 R10, R11, 0x4, R8 ;  /* 0x000000040b0a7825 */ /* 0x000fd000078e0008 */
[----:B------:R-:W2:Y:S04]  /*0480*/  @!P0 LDG.E R20, desc[UR6][R10.64+0x10] ;  /* 0x000010060a148981 */ /* 0x000ea8000c1e1900 */
[----:B------:R-:W3:Y:S04]  /*0490*/  @P1 LDG.E R22, desc[UR6][R10.64+0x24] ;  /* 0x000024060a161981 */ /* 0x000ee8000c1e1900 */
[----:B------:R-:W4:Y:S04]  /*04a0*/  @P2 LDG.E R24, desc[UR6][R10.64+0x38] ;  /* 0x000038060a182981 */ /* 0x000f28000c1e1900 */
[----:B------:R-:W4:Y:S04]  /*04b0*/  @P3 LDG.E R26, desc[UR6][R10.64+0x4c] ;  /* 0x00004c060a1a3981 */ /* 0x000f28000c1e1900 */
[----:B------:R-:W4:Y:S04]  /*04c0*/  @P4 LDG.E R28, desc[UR6][R10.64+0x60] ;  /* 0x000060060a1c4981 */ /* 0x000f28000c1e1900 */
[----:B------:R-:W4:Y:S04]  /*04d0*/  @!P0 LDG.E R18, desc[UR6][R10.64] ;  /* 0x000000060a128981 */ /* 0x000f28000c1e1900 */
[----:B------:R-:W4:Y:S04]  /*04e0*/  @!P0 LDG.E R17, desc[UR6][R10.64+0x4] ;  /* 0x000004060a118981 */ /* 0x000f28000c1e1900 */
[----:B------:R-:W4:Y:S04]  /*04f0*/  @P5 LDG.E R19, desc[UR6][R10.64+0x74] ;  /* 0x000074060a135981 */ /* 0x000f28000c1e1900 */
[----:B------:R-:W4:Y:S04]  /*0500*/  @P1 LDG.E R23, desc[UR6][R10.64+0x20] ;  /* 0x000020060a171981 */ /* 0x000f28000c1e1900 */
[----:B------:R-:W4:Y:S01]  /*0510*/  @P3 LDG.E R25, desc[UR6][R10.64+0x48] ;  /* 0x000048060a193981 */ /* 0x000f22000c1e1900 */
[----:B--2---:R-:W-:-:S03]  /*0520*/  @!P0 LOP3.LUT R3, R3, R20, RZ, 0x3c, !PT ;  /* 0x0000001403038212 */ /* 0x004fc600078e3cff */
[----:B------:R-:W2:Y:S01]  /*0530*/  @P1 LDG.E R20, desc[UR6][R10.64+0x14] ;  /* 0x000014060a141981 */ /* 0x000ea2000c1e1900 */
[----:B---3--:R-:W-:-:S03]  /*0540*/  @P1 LOP3.LUT R3, R3, R22, RZ, 0x3c, !PT ;  /* 0x0000001603031212 */ /* 0x008fc600078e3cff */
[----:B------:R-:W3:Y:S01]  /*0550*/  @P1 LDG.E R22, desc[UR6][R10.64+0x1c] ;  /* 0x00001c060a161981 */ /* 0x000ee2000c1e1900 */
[----:B----4-:R-:W-:-:S03]  /*0560*/  @P2 LOP3.LUT R3, R3, R24, RZ, 0x3c, !PT ;  /* 0x0000001803032212 */ /* 0x010fc600078e3cff */
[----:B------:R-:W4:Y:S01]  /*0570*/  @P2 LDG.E R24, desc[UR6][R10.64+0x28] ;  /* 0x000028060a182981 */ /* 0x000f22000c1e1900 */
[----:B------:R-:W-:-:S03]  /*0580*/  @P3 LOP3.LUT R3, R3, R26, RZ, 0x3c, !PT ;  /* 0x0000001a03033212 */ /* 0x000fc600078e3cff */
[----:B------:R-:W3:Y:S01]  /*0590*/  @P6 LDG.E R26, desc[UR6][R10.64+0x88] ;  /* 0x000088060a1a6981 */ /* 0x000ee2000c1e1900 */
[----:B------:R-:W-:Y:S02]  /*05a0*/  @P4 LOP3.LUT R3, R3, R28, RZ, 0x3c, !PT ;  /* 0x0000001c03034212 */ /* 0x000fe400078e3cff */
[----:B------:R-:W-:Y:S02]  /*05b0*/  @!P0 LOP3.LUT R7, R7, R18, RZ, 0x3c, !PT ;  /* 0x0000001207078212 */ /* 0x000fe400078e3cff */
[----:B------:R-:W3:Y:S01]  /*05c0*/  @!P0 LDG.E R18, desc[UR6][R10.64+0x8] ;  /* 0x000008060a128981 */ /* 0x000ee2000c1e1900 */
[----:B------:R-:W-:-:S03]  /*05d0*/  @!P0 LOP3.LUT R4, R4, R17, RZ, 0x3c, !PT ;  /* 0x0000001104048212 */ /* 0x000fc600078e3cff */
[----:B------:R-:W3:Y:S01]  /*05e0*/  @!P0 LDG.E R17, desc[UR6][R10.64+0xc] ;  /* 0x00000c060a118981 */ /* 0x000ee2000c1e1900 */
[----:B------:R-:W-:-:S03]  /*05f0*/  @P5 LOP3.LUT R3, R3, R19, RZ, 0x3c, !PT ;  /* 0x0000001303035212 */ /* 0x000fc600078e3cff */
[----:B------:R-:W3:Y:S01]  /*0600*/  @P1 LDG.E R19, desc[UR6][R10.64+0x18] ;  /* 0x000018060a131981 */ /* 0x000ee2000c1e1900 */
[----:B--2---:R-:W-:-:S03]  /*0610*/  @P1 LOP3.LUT R7, R7, R20, RZ, 0x3c, !PT ;  /* 0x0000001407071212 */ /* 0x004fc600078e3cff */
[----:B------:R-:W2:Y:S01]  /*0620*/  @P3 LDG.E R20, desc[UR6][R10.64+0x3c] ;  /* 0x00003c060a143981 */ /* 0x000ea2000c1e1900 */
[----:B----4-:R-:W-:-:S03]  /*0630*/  @P2 LOP3.LUT R7, R7, R24, RZ, 0x3c, !PT ;  /* 0x0000001807072212 */ /* 0x010fc600078e3cff */
[----:B------:R-:W4:Y:S01]  /*0640*/  @P4 LDG.E R24, desc[UR6][R10.64+0x50] ;  /* 0x000050060a184981 */ /* 0x000f22000c1e1900 */
[----:B---3--:R-:W-:-:S03]  /*0650*/  @!P0 LOP3.LUT R5, R5, R18, RZ, 0x3c, !PT ;  /* 0x0000001205058212 */ /* 0x008fc600078e3cff */
[----:B------:R-:W3:Y:S01]  /*0660*/  @P2 LDG.E R18, desc[UR6][R10.64+0x30] ;  /* 0x000030060a122981 */ /* 0x000ee2000c1e1900 */
[----:B------:R-:W-:-:S03]  /*0670*/  @!P0 LOP3.LUT R2, R2, R17, RZ, 0x3c, !PT ;  /* 0x0000001102028212 */ /* 0x000fc600078e3cff */
[----:B------:R-:W3:Y:S01]  /*0680*/  @P2 LDG.E R17, desc[UR6][R10.64+0x2c] ;  /* 0x00002c060a112981 */ /* 0x000ee2000c1e1900 */
[----:B------:R-:W-:-:S03]  /*0690*/  @P1 LOP3.LUT R4, R4, R19, RZ, 0x3c, !PT ;  /* 0x0000001304041212 */ /* 0x000fc600078e3cff */
[----:B------:R-:W3:Y:S01]  /*06a0*/  @P2 LDG.E R19, desc[UR6][R10.64+0x34] ;  /* 0x000034060a132981 */ /* 0x000ee2000c1e1900 */
[----:B------:R-:W-:Y:S02]  /*06b0*/  @P1 LOP3.LUT R5, R5, R22, RZ, 0x3c, !PT ;  /* 0x0000001605051212 */ /* 0x000fe400078e3cff */
[----:B------:R-:W-:Y:S01]  /*06c0*/  @P1 LOP3.LUT R2, R2, R23, RZ, 0x3c, !PT ;  /* 0x0000001702021212 */ /* 0x000fe200078e3cff */
[----:B------:R-:W3:Y:S04]  /*06d0*/  @P3 LDG.E R22, desc[UR6][R10.64+0x44] ;  /* 0x000044060a163981 */ /* 0x000ee8000c1e1900 */
[----:B------:R-:W3:Y:S01]  /*06e0*/  @P3 LDG.E R23, desc[UR6][R10.64+0x40] ;  /* 0x000040060a173981 */ /* 0x000ee2000c1e1900 */
[----:B--2---:R-:W-:-:S03]  /*06f0*/  @P3 LOP3.LUT R7, R7, R20, RZ, 0x3c, !PT ;  /* 0x0000001407073212 */ /* 0x004fc600078e3cff */
[----:B------:R-:W2:Y:S01]  /*0700*/  @P5 LDG.E R20, desc[UR6][R10.64+0x64] ;  /* 0x000064060a145981 */ /* 0x000ea2000c1e1900 */
[----:B----4-:R-:W-:-:S03]  /*0710*/  @P4 LOP3.LUT R7, R7, R24, RZ, 0x3c, !PT ;  /* 0x0000001807074212 */ /* 0x010fc600078e3cff */
[----:B------:R-:W4:Y:S01]  /*0720*/  @P6 LDG.E R24, desc[UR6][R10.64+0x78] ;  /* 0x000078060a186981 */ /* 0x000f22000c1e1900 */
[----:B---3--:R-:W-:-:S03]  /*0730*/  @P2 LOP3.LUT R5, R5, R18, RZ, 0x3c, !PT ;  /* 0x0000001205052212 */ /* 0x008fc600078e3cff */
[----:B------:R-:W3:Y:S01]  /*0740*/  @P4 LDG.E R18, desc[UR6][R10.64+0x58] ;  /* 0x000058060a124981 */ /* 0x000ee2000c1e1900 */
[----:B------:R-:W-:-:S03]  /*0750*/  @P2 LOP3.LUT R4, R4, R17, RZ, 0x3c, !PT ;  /* 0x0000001104042212 */ /* 0x000fc600078e3cff */
[----:B------:R-:W3:Y:S01]  /*0760*/  @P4 LDG.E R17, desc[UR6][R10.64+0x54] ;  /* 0x000054060a114981 */ /* 0x000ee2000c1e1900 */
[----:B------:R-:W-:-:S03]  /*0770*/  @P2 LOP3.LUT R2, R2, R19, RZ, 0x3c, !PT ;  /* 0x0000001302022212 */ /* 0x000fc600078e3cff */
[----:B------:R-:W3:Y:S01]  /*0780*/  @P4 LDG.E R19, desc[UR6][R10.64+0x5c] ;  /* 0x00005c060a134981 */ /* 0x000ee2000c1e1900 */
[----:B------:R-:W-:Y:S02]  /*0790*/  @P3 LOP3.LUT R5, R5, R22, RZ, 0x3c, !PT ;  /* 0x0000001605053212 */ /* 0x000fe400078e3cff */
[----:B------:R-:W-:Y:S01]  /*07a0*/  @P3 LOP3.LUT R2, R2, R25, RZ, 0x3c, !PT ;  /* 0x0000001902023212 */ /* 0x000fe200078e3cff */
[----:B------:R-:W3:Y:S01]  /*07b0*/  @P5 LDG.E R22, desc[UR6][R10.64+0x6c] ;  /* 0x00006c060a165981 */ /* 0x000ee2000c1e1900 */
[----:B------:R-:W-:-:S03]  /*07c0*/  @P3 LOP3.LUT R4, R4, R23, RZ, 0x3c, !PT ;  /* 0x0000001704043212 */ /* 0x000fc600078e3cff */
[----:B------:R-:W3:Y:S04]  /*07d0*/  @P5 LDG.E R23, desc[UR6][R10.64+0x68] ;  /* 0x000068060a175981 */ /* 0x000ee8000c1e1900 */
[----:B------:R-:W3:Y:S01]  /*07e0*/  @P5 LDG.E R25, desc[UR6][R10.64+0x70] ;  /* 0x000070060a195981 */ /* 0x000ee2000c1e1900 */
[----:B------:R-:W-:Y:S02]  /*07f0*/  LOP3.LUT P0, RZ, R21, 0x80, RZ, 0xc0, !PT ;  /* 0x0000008015ff7812 */ /* 0x000fe4000780c0ff */
[----:B--2---:R-:W-:-:S11]  /*0800*/  @P5 LOP3.LUT R7, R7, R20, RZ, 0x3c, !PT ;  /* 0x0000001407075212 */ /* 0x004fd600078e3cff */
        /* <DEDUP_REMOVED lines=15> */
[----:B------:R-:W-:Y:S02]  /*0900*/  @P6 LOP3.LUT R3, R3, R26, RZ, 0x3c, !PT ;  /* 0x0000001a03036212 */ /* 0x000fe400078e3cff */
[----:B--2---:R-:W-:Y:S02]  /*0910*/  @P0 LOP3.LUT R7, R7, R20, RZ, 0x3c, !PT ;  /* 0x0000001407070212 */ /* 0x004fe400078e3cff */
[----:B----4-:R-:W-:Y:S02]  /*0920*/  @P0 LOP3.LUT R3, R3, R24, RZ, 0x3c, !PT ;  /* 0x0000001803030212 */ /* 0x010fe400078e3cff */
[----:B---3--:R-:W-:Y:S02]  /*0930*/  @P6 LOP3.LUT R5, R5, R18, RZ, 0x3c, !PT ;  /* 0x0000001205056212 */ /* 0x008fe400078e3cff */
[----:B------:R-:W-:Y:S02]  /*0940*/  @P6 LOP3.LUT R4, R4, R17, RZ, 0x3c, !PT ;  /* 0x0000001104046212 */ /* 0x000fe400078e3cff */
[----:B------:R-:W-:-:S02]  /*0950*/  @P6 LOP3.LUT R2, R2, R19, RZ, 0x3c, !PT ;  /* 0x0000001302026212 */ /* 0x000fc400078e3cff */
[----:B------:R-:W-:Y:S02]  /*0960*/  @P0 LOP3.LUT R5, R5, R22, RZ, 0x3c, !PT ;  /* 0x0000001605050212 */ /* 0x000fe400078e3cff */
[----:B------:R-:W-:Y:S02]  /*0970*/  @P0 LOP3.LUT R4, R4, R23, RZ, 0x3c, !PT ;  /* 0x0000001704040212 */ /* 0x000fe400078e3cff */
[----:B------:R-:W-:Y:S02]  /*0980*/  @P0 LOP3.LUT R2, R2, R25, RZ, 0x3c, !PT ;  /* 0x0000001902020212 */ /* 0x000fe400078e3cff */
[----:B------:R-:W-:-:S13]  /*0990*/  R2P PR, R21.B1, 0x7f ;  /* 0x0000007f15007804 */ /* 0x000fda0000001000 */
[----:B------:R-:W2:Y:S04]  /*09a0*/  @P0 LDG.E R18, desc[UR6][R10.64+0xa0] ;  /* 0x0000a0060a120981 */ /* 0x000ea8000c1e1900 */
[----:B------:R-:W3:Y:S04]  /*09b0*/  @P0 LDG.E R17, desc[UR6][R10.64+0xa4] ;  /* 0x0000a4060a110981 */ /* 0x000ee8000c1e1900 */
[----:B------:R-:W4:Y:S04]  /*09c0*/  @P0 LDG.E R20, desc[UR6][R10.64+0xa8] ;  /* 0x0000a8060a140981 */ /* 0x000f28000c1e1900 */
[----:B------:R-:W4:Y:S04]  /*09d0*/  @P0 LDG.E R19, desc[UR6][R10.64+0xac] ;  /* 0x0000ac060a130981 */ /* 0x000f28000c1e1900 */
[----:B------:R-:W4:Y:S04]  /*09e0*/  @P0 LDG.E R22, desc[UR6][R10.64+0xb0] ;  /* 0x0000b0060a160981 */ /* 0x000f28000c1e1900 */
[----:B------:R-:W4:Y:S04]  /*09f0*/  @P1 LDG.E R24, desc[UR6][R10.64+0xb4] ;  /* 0x0000b4060a181981 */ /* 0x000f28000c1e1900 */
[----:B------:R-:W4:Y:S04]  /*0a00*/  @P1 LDG.E R26, desc[UR6][R10.64+0xbc] ;  /* 0x0000bc060a1a1981 */ /* 0x000f28000c1e1900 */
[----:B------:R-:W4:Y:S04]  /*0a10*/  @P1 LDG.E R23, desc[UR6][R10.64+0xb8] ;  /* 0x0000b8060a171981 */ /* 0x000f28000c1e1900 */
[----:B------:R-:W4:Y:S04]  /*0a20*/  @P1 LDG.E R28, desc[UR6][R10.64+0xc4] ;  /* 0x0000c4060a1c1981 */ /* 0x000f28000c1e1900 */
[----:B------:R-:W4:Y:S01]  /*0a30*/  @P1 LDG.E R25, desc[UR6][R10.64+0xc0] ;  /* 0x0000c0060a191981 */ /* 0x000f22000c1e1900 */
[----:B--2---:R-:W-:-:S03]  /*0a40*/  @P0 LOP3.LUT R7, R7, R18, RZ, 0x3c, !PT ;  /* 0x0000001207070212 */ /* 0x004fc600078e3cff */
[----:B------:R-:W2:Y:S01]  /*0a50*/  @P2 LDG.E R18, desc[UR6][R10.64+0xc8] ;  /* 0x0000c8060a122981 */ /* 0x000ea2000c1e1900 */
[----:B---3--:R-:W-:-:S03]  /*0a60*/  @P0 LOP3.LUT R4, R4, R17, RZ, 0x3c, !PT ;  /* 0x0000001104040212 */ /* 0x008fc600078e3cff */
[----:B------:R-:W3:Y:S01]  /*0a70*/  @P2 LDG.E R17, desc[UR6][R10.64+0xcc] ;  /* 0x0000cc060a112981 */ /* 0x000ee2000c1e1900 */
[----:B----4-:R-:W-:-:S03]  /*0a80*/  @P0 LOP3.LUT R5, R5, R20, RZ, 0x3c, !PT ;  /* 0x0000001405050212 */ /* 0x010fc600078e3cff */
[----:B------:R-:W4:Y:S01]  /*0a90*/  @P3 LDG.E R20, desc[UR6][R10.64+0xec] ;  /* 0x0000ec060a143981 */ /* 0x000f22000c1e1900 */
[----:B------:R-:W-:-:S03]  /*0aa0*/  @P0 LOP3.LUT R2, R2, R19, RZ, 0x3c, !PT ;  /* 0x0000001302020212 */ /* 0x000fc600078e3cff */
[----:B------:R-:W4:Y:S01]  /*0ab0*/  @P2 LDG.E R19, desc[UR6][R10.64+0xd4] ;  /* 0x0000d4060a132981 */ /* 0x000f22000c1e1900 */
[----:B------:R-:W-:Y:S02]  /*0ac0*/  @P0 LOP3.LUT R3, R3, R22, RZ, 0x3c, !PT ;  /* 0x0000001603030212 */ /* 0x000fe400078e3cff */
[----:B------:R-:W-:Y:S01]  /*0ad0*/  LOP3.LUT P0, RZ, R21, 0x8000, RZ, 0xc0, !PT ;  /* 0x0000800015ff7812 */ /* 0x000fe2000780c0ff */
[----:B------:R-:W4:Y:S01]  /*0ae0*/  @P2 LDG.E R22, desc[UR6][R10.64+0xd0] ;  /* 0x0000d0060a162981 */ /* 0x000f22000c1e1900 */
[----:B------:R-:W-:-:S03]  /*0af0*/  @P1 LOP3.LUT R7, R7, R24, RZ, 0x3c, !PT ;  /* 0x0000001807071212 */ /* 0x000fc600078e3cff */
[----:B------:R-:W4:Y:S01]  /*0b00*/  @P3 LDG.E R21, desc[UR6][R10.64+0xe0] ;  /* 0x0000e0060a153981 */ /* 0x000f22000c1e1900 */
[----:B------:R-:W-:-:S03]  /*0b10*/  @P1 LOP3.LUT R5, R5, R26, RZ, 0x3c, !PT ;  /* 0x0000001a05051212 */ /* 0x000fc600078e3cff */
[----:B------:R-:W4:Y:S01]  /*0b20*/  @P2 LDG.E R24, desc[UR6][R10.64+0xd8] ;  /* 0x0000d8060a182981 */ /* 0x000f22000c1e1900 */
[----:B------:R-:W-:-:S03]  /*0b30*/  @P1 LOP3.LUT R4, R4, R23, RZ, 0x3c, !PT ;  /* 0x0000001704041212 */ /* 0x000fc600078e3cff */
[----:B------:R-:W4:Y:S01]  /*0b40*/  @P3 LDG.E R26, desc[UR6][R10.64+0xdc] ;  /* 0x0000dc060a1a3981 */ /* 0x000f22000c1e1900 */
[----:B------:R-:W-:-:S03]  /*0b50*/  @P1 LOP3.LUT R3, R3, R28, RZ, 0x3c, !PT ;  /* 0x0000001c03031212 */ /* 0x000fc600078e3cff */
[----:B------:R-:W4:Y:S04]  /*0b60*/  @P3 LDG.E R28, desc[UR6][R10.64+0xe4] ;  /* 0x0000e4060a1c3981 */ /* 0x000f28000c1e1900 */
[----:B------:R-:W4:Y:S01]  /*0b70*/  @P3 LDG.E R23, desc[UR6][R10.64+0xe8] ;  /* 0x0000e8060a173981 */ /* 0x000f22000c1e1900 */
[----:B--2---:R-:W-:-:S03]  /*0b80*/  @P2 LOP3.LUT R7, R7, R18, RZ, 0x3c, !PT ;  /* 0x0000001207072212 */ /* 0x004fc600078e3cff */
[----:B------:R-:W2:Y:S01]  /*0b90*/  @P4 LDG.E R18, desc[UR6][R10.64+0xf0] ;  /* 0x0000f0060a124981 */ /* 0x000ea2000c1e1900 */
[----:B---3--:R-:W-:Y:S02]  /*0ba0*/  @P2 LOP3.LUT R4, R4, R17, RZ, 0x3c, !PT ;  /* 0x0000001104042212 */ /* 0x008fe400078e3cff */
[----:B------:R-:W-:Y:S01]  /*0bb0*/  @P1 LOP3.LUT R2, R2, R25, RZ, 0x3c, !PT ;  /* 0x0000001902021212 */ /* 0x000fe200078e3cff */
[----:B------:R-:W3:Y:S03]  /*0bc0*/  @P5 LDG.E R17, desc[UR6][R10.64+0x110] ;  /* 0x000110060a115981 */ /* 0x000ee6000c1e1900 */
[----:B----4-:R-:W-:Y:S02]  /*0bd0*/  @P2 LOP3.LUT R2, R2, R19, RZ, 0x3c, !PT ;  /* 0x0000001302022212 */ /* 0x010fe400078e3cff */
[----:B------:R-:W4:Y:S01]  /*0be0*/  @P4 LDG.E R19, desc[UR6][R10.64+0xf4] ;  /* 0x0000f4060a134981 */ /* 0x000f22000c1e1900 */
        /* <DEDUP_REMOVED lines=12> */
[----:B--2---:R-:W-:-:S03]  /*0cb0*/  @P4 LOP3.LUT R7, R7, R18, RZ, 0x3c, !PT ;  /* 0x0000001207074212 */ /* 0x004fc600078e3cff */
[----:B------:R-:W2:Y:S01]  /*0cc0*/  @P5 LDG.E R18, desc[UR6][R10.64+0x114] ;  /* 0x000114060a125981 */ /* 0x000ea2000c1e1900 */
[----:B------:R-:W-:-:S03]  /*0cd0*/  @P3 LOP3.LUT R3, R3, R20, RZ, 0x3c, !PT ;  /* 0x0000001403033212 */ /* 0x000fc600078e3cff */
[----:B------:R-:W2:Y:S01]  /*0ce0*/  @P6 LDG.E R20, desc[UR6][R10.64+0x118] ;  /* 0x000118060a146981 */ /* 0x000ea2000c1e1900 */
[----:B----4-:R-:W-:-:S03]  /*0cf0*/  @P4 LOP3.LUT R4, R4, R19, RZ, 0x3c, !PT ;  /* 0x0000001304044212 */ /* 0x010fc600078e3cff */
[----:B------:R-:W4:Y:S01]  /*0d00*/  @P6 LDG.E R19, desc[UR6][R10.64+0x11c] ;  /* 0x00011c060a136981 */ /* 0x000f22000c1e1900 */
[----:B---3--:R-:W-:-:S03]  /*0d10*/  @P4 LOP3.LUT R5, R5, R22, RZ, 0x3c, !PT ;  /* 0x0000001605054212 */ /* 0x008fc600078e3cff */
[----:B------:R-:W3:Y:S01]  /*0d20*/  @P6 LDG.E R22, desc[UR6][R10.64+0x120] ;  /* 0x000120060a166981 */ /* 0x000ee2000c1e1900 */
[----:B------:R-:W-:-:S03]  /*0d30*/  @P4 LOP3.LUT R2, R2, R21, RZ, 0x3c, !PT ;  /* 0x0000001502024212 */ /* 0x000fc600078e3cff */
[----:B------:R-:W3:Y:S01]  /*0d40*/  @P0 LDG.E R21, desc[UR6][R10.64+0x130] ;  /* 0x000130060a150981 */ /* 0x000ee2000c1e1900 */
[----:B------:R-:W-:Y:S02]  /*0d50*/  @P4 LOP3.LUT R3, R3, R24, RZ, 0x3c, !PT ;  /* 0x0000001803034212 */ /* 0x000fe400078e3cff */
[----:B------:R-:W-:Y:S01]  /*0d60*/  @P5 LOP3.LUT R2, R2, R17, RZ, 0x3c, !PT ;  /* 0x0000001102025212 */ /* 0x000fe200078e3cff */
[----:B------:R-:W3:Y:S01]  /*0d70*/  @P6 LDG.E R24, desc[UR6][R10.64+0x128] ;  /* 0x000128060a186981 */ /* 0x000ee2000c1e1900 */
[----:B------:R-:W-:-:S03]  /*0d80*/  @P5 LOP3.LUT R7, R7, R26, RZ, 0x3c, !PT ;  /* 0x0000001a07075212 */ /* 0x000fc600078e3cff */
[----:B------:R-:W3:Y:S01]  /*0d90*/  @P6 LDG.E R17, desc[UR6][R10.64+0x124] ;  /* 0x000124060a116981 */ /* 0x000ee2000c1e1900 */
[----:B------:R-:W-:-:S03]  /*0da0*/  @P5 LOP3.LUT R5, R5, R28, RZ, 0x3c, !PT ;  /* 0x0000001c05055212 */ /* 0x000fc600078e3cff */
[----:B------:R-:W3:Y:S01]  /*0db0*/  @P0 LDG.E R26, desc[UR6][R10.64+0x12c] ;  /* 0x00012c060a1a0981 */ /* 0x000ee2000c1e1900 */
[----:B------:R-:W-:-:S03]  /*0dc0*/  @P5 LOP3.LUT R4, R4, R23, RZ, 0x3c, !PT ;  /* 0x0000001704045212 */ /* 0x000fc600078e3cff */
[----:B------:R-:W3:Y:S04]  /*0dd0*/  @P0 LDG.E R28, desc[UR6][R10.64+0x13c] ;  /* 0x00013c060a1c0981 */ /* 0x000ee8000c1e1900 */
[----:B------:R-:W3:Y:S01]  /*0de0*/  @P0 LDG.E R23, desc[UR6][R10.64+0x138] ;  /* 0x000138060a170981 */ /* 0x000ee2000c1e1900 */
[----:B--2---:R-:W-:-:S03]  /*0df0*/  @P5 LOP3.LUT R3, R3, R18, RZ, 0x3c, !PT ;  /* 0x0000001203035212 */ /* 0x004fc600078e3cff */
[----:B------:R-:W2:Y:S01]  /*0e00*/  @P0 LDG.E R18, desc[UR6][R10.64+0x134] ;  /* 0x000134060a120981 */ /* 0x000ea2000c1e1900 */
[----:B------:R-:W-:-:S04]  /*0e10*/  UIADD3 UR4, UPT, UPT, UR4, 0x10, URZ ;  /* 0x0000001004047890 */ /* 0x000fc8000fffe0ff */
[----:B------:R-:W-:Y:S01]  /*0e20*/  UISETP.NE.AND UP0, UPT, UR4, 0x20, UPT ;  /* 0x000000200400788c */ /* 0x000fe2000bf05270 */
[----:B------:R-:W-:Y:S02]  /*0e30*/  @P6 LOP3.LUT R7, R7, R20, RZ, 0x3c, !PT ;  /* 0x0000001407076212 */ /* 0x000fe400078e3cff */
[----:B----4-:R-:W-:Y:S02]  /*0e40*/  @P6 LOP3.LUT R4, R4, R19, RZ, 0x3c, !PT ;  /* 0x0000001304046212 */ /* 0x010fe400078e3cff */
[----:B---3--:R-:W-:Y:S02]  /*0e50*/  @P6 LOP3.LUT R5, R5, R22, RZ, 0x3c, !PT ;  /* 0x0000001605056212 */ /* 0x008fe400078e3cff */
[----:B------:R-:W-:Y:S02]  /*0e60*/  @P0 LOP3.LUT R4, R4, R21, RZ, 0x3c, !PT ;  /* 0x0000001504040212 */ /* 0x000fe400078e3cff */
[----:B------:R-:W-:Y:S02]  /*0e70*/  @P6 LOP3.LUT R3, R3, R24, RZ, 0x3c, !PT ;  /* 0x0000001803036212 */ /* 0x000fe400078e3cff */
[----:B------:R-:W-:-:S02]  /*0e80*/  @P6 LOP3.LUT R2, R2, R17, RZ, 0x3c, !PT ;  /* 0x0000001102026212 */ /* 0x000fc400078e3cff */
[----:B------:R-:W-:Y:S02]  /*0e90*/  @P0 LOP3.LUT R7, R7, R26, RZ, 0x3c, !PT ;  /* 0x0000001a07070212 */ /* 0x000fe400078e3cff */
[----:B------:R-:W-:Y:S02]  /*0ea0*/  @P0 LOP3.LUT R3, R3, R28, RZ, 0x3c, !PT ;  /* 0x0000001c03030212 */ /* 0x000fe400078e3cff */
[----:B------:R-:W-:Y:S02]  /*0eb0*/  @P0 LOP3.LUT R2, R2, R23, RZ, 0x3c, !PT ;  /* 0x0000001702020212 */ /* 0x000fe400078e3cff */
[----:B--2---:R-:W-:Y:S01]  /*0ec0*/  @P0 LOP3.LUT R5, R5, R18, RZ, 0x3c, !PT ;  /* 0x0000001205050212 */ /* 0x004fe200078e3cff */
[----:B------:R-:W-:Y:S06]  /*0ed0*/  BRA.U UP0, `(.L_x_33) ;  /* 0xfffffff500487547 */ /* 0x000fec000b83ffff */
[----:B------:R-:W-:-:S05]  /*0ee0*/  VIADD R0, R0, 0x1 ;  /* 0x0000000100007836 */ /* 0x000fca0000000000 */
[----:B------:R-:W-:-:S13]  /*0ef0*/  ISETP.NE.AND P0, PT, R0, 0x5, PT ;  /* 0x000000050000780c */ /* 0x000fda0003f05270 */
[----:B------:R-:W-:Y:S05]  /*0f00*/  @P0 BRA `(.L_x_34) ;  /* 0xfffffff400300947 */ /* 0x000fea000383ffff */
[----:B------:R-:W-:Y:S01]  /*0f10*/  LOP3.LUT R0, R13, 0x3, RZ, 0xc0, !PT ;  /* 0x000000030d007812 */ /* 0x000fe200078ec0ff */
[----:B------:R1:W-:Y:S03]  /*0f20*/  STL [R1+0x4], R7 ;  /* 0x0000040701007387 */ /* 0x0003e60000100800 */
[----:B------:R-:W-:Y:S01]  /*0f30*/  ISETP.NE.U32.AND P0, PT, R0, 0x1, PT ;  /* 0x000000010000780c */ /* 0x000fe20003f05070 */
[----:B------:R1:W-:Y:S03]  /*0f40*/  STL.64 [R1+0x8], R4 ;  /* 0x0000080401007387 */ /* 0x0003e60000100a00 */
[----:B------:R-:W-:Y:S01]  /*0f50*/  ISETP.NE.AND.EX P0, PT, RZ, RZ, PT, P0 ;  /* 0x000000ffff00720c */ /* 0x000fe20003f05300 */
[----:B------:R1:W-:-:S12]  /*0f60*/  STL.64 [R1+0x10], R2 ;  /* 0x0000100201007387 */ /* 0x0003d80000100a00 */
[----:B-1----:R-:W-:Y:S05]  /*0f70*/  @!P0 BRA `(.L_x_32) ;  /* 0x0000001800088947 */ /* 0x002fea0003800000 */
[----:B------:R-:W-:Y:S01]  /*0f80*/  UMOV UR4, URZ ;  /* 0x000000ff00047c82 */ /* 0x000fe20008000000 */
[----:B------:R-:W-:Y:S01]  /*0f90*/  UMOV UR5, URZ ;  /* 0x000000ff00057c82 */ /* 0x000fe20008000000 */
[----:B------:R-:W-:Y:S02]  /*0fa0*/  IMAD.MOV.U32 R0, RZ, RZ, RZ ;  /* 0x000000ffff007224 */ /* 0x000fe400078e00ff */
[----:B------:R-:W-:Y:S02]  /*0fb0*/  IMAD.MOV.U32 R7, RZ, RZ, RZ ;  /* 0x000000ffff077224 */ /* 0x000fe400078e00ff */
[----:B------:R-:W-:Y:S02]  /*0fc0*/  IMAD.U32 R3, RZ, RZ, UR4 ;  /* 0x00000004ff037e24 */ /* 0x000fe4000f8e00ff */
[----:B------:R-:W-:Y:S02]  /*0fd0*/  IMAD.U32 R2, RZ, RZ, UR5 ;  /* 0x00000005ff027e24 */ /* 0x000fe4000f8e00ff */
[----:B------:R-:W-:-:S02]  /*0fe0*/  IMAD.U32 R5, RZ, RZ, UR4 ;  /* 0x00000004ff057e24 */ /* 0x000fc4000f8e00ff */
[----:B------:R-:W-:-:S07]  /*0ff0*/  IMAD.U32 R4, RZ, RZ, UR5 ;  /* 0x00000005ff047e24 */ /* 0x000fce000f8e00ff */
.L_x_36:
[----:B------:R-:W-:-:S06]  /*1000*/  IMAD R15, R0, 0x4, R1 ;  /* 0x00000004000f7824 */ /* 0x000fcc00078e0201 */
[----:B------:R-:W5:Y:S01]  /*1010*/  LDL R15, [R15+0x4] ;  /* 0x000004000f0f7983 */ /* 0x000f620000100800 */
[----:B------:R-:W-:-:S05]  /*1020*/  UMOV UR4, URZ ;  /* 0x000000ff00047c82 */ /* 0x000fca0008000000 */
.L_x_35:
        /* <DEDUP_REMOVED lines=183> */
[----:B-1----:R-:W-:Y:S05]  /*1ba0*/  @P0 BRA `(.L_x_32) ;  /* 0x0000000800fc0947 */ /* 0x002fea0003800000 */
        /* <DEDUP_REMOVED lines=8> */
.L_x_38:
[----:B------:R-:W-:-:S06]  /*1c30*/  IMAD R15, R0, 0x4, R1 ;  /* 0x00000004000f7824 */ /* 0x000fcc00078e0201 */
[----:B------:R-:W5:Y:S01]  /*1c40*/  LDL R15, [R15+0x4] ;  /* 0x000004000f0f7983 */ /* 0x000f620000100800 */
[----:B------:R-:W-:-:S05]  /*1c50*/  UMOV UR4, URZ ;  /* 0x000000ff00047c82 */ /* 0x000fca0008000000 */
.L_x_37:
        /* <DEDUP_REMOVED lines=177> */
[----:B------:R1:W-:Y:S04]  /*2770*/  STL [R1+0x4], R7 ;  /* 0x0000040701007387 */ /* 0x0003e80000100800 */
[----:B------:R1:W-:Y:S04]  /*2780*/  STL.64 [R1+0x8], R4 ;  /* 0x0000080401007387 */ /* 0x0003e80000100a00 */
[----:B------:R1:W-:Y:S02]  /*2790*/  STL.64 [R1+0x10], R2 ;  /* 0x0000100201007387 */ /* 0x0003e40000100a00 */
.L_x_32:
[----:B------:R-:W-:Y:S05]  /*27a0*/  BSYNC.RECONVERGENT B1 ;  /* 0x0000000000017941 */ /* 0x000fea0003800200 */
.L_x_31:
[C---:B------:R-:W-:Y:S01]  /*27b0*/  ISETP.GT.U32.AND P0, PT, R13.reuse, 0x3, PT ;  /* 0x000000030d00780c */ /* 0x040fe20003f04070 */
[----:B------:R-:W-:Y:S01]  /*27c0*/  VIADD R14, R14, 0x1 ;  /* 0x000000010e0e7836 */ /* 0x000fe20000000000 */
[--C-:B------:R-:W-:Y:S02]  /*27d0*/  SHF.R.U64 R13, R13, 0x2, R16.reuse ;  /* 0x000000020d0d7819 */ /* 0x100fe40000001210 */
[----:B------:R-:W-:Y:S02]  /*27e0*/  ISETP.GT.U32.AND.EX P0, PT, R16, RZ, PT, P0 ;  /* 0x000000ff1000720c */ /* 0x000fe40003f04100 */
[----:B------:R-:W-:-:S11]  /*27f0*/  SHF.R.U32.HI R16, RZ, 0x2, R16 ;  /* 0x00000002ff107819 */ /* 0x000fd60000011610 */
[----:B------:R-:W-:Y:S05]  /*2800*/  @P0 BRA `(.L_x_39) ;  /* 0xffffffd800c40947 */ /* 0x000fea000383ffff */
.L_x_30:
[----:B------:R-:W-:Y:S05]  /*2810*/  BSYNC.RECONVERGENT B0 ;  /* 0x0000000000007941 */ /* 0x000fea0003800200 */
.L_x_29:
[----:B------:R-:W2:Y:S01]  /*2820*/  LDC R11, c[0x0][0x388] ;  /* 0x0000e200ff0b7b82 */ /* 0x000ea20000000800 */
[----:B------:R-:W-:Y:S01]  /*2830*/  I2FP.F32.S32 R15, R12 ;  /* 0x0000000c000f7245 */ /* 0x000fe20000201400 */
[----:B------:R-:W-:Y:S01]  /*2840*/  IMAD.MOV.U32 R13, RZ, RZ, R3 ;  /* 0x000000ffff0d7224 */ /* 0x000fe200078e0003 */
[----:B01----:R-:W-:Y:S01]  /*2850*/  SHF.R.S32.HI R3, RZ, 0x1f, R12 ;  /* 0x0000001fff037819 */ /* 0x003fe2000001140c */
[----:B------:R-:W-:Y:S02]  /*2860*/  IMAD.MOV.U32 R17, RZ, RZ, R7 ;  /* 0x000000ffff117224 */ /* 0x000fe400078e0007 */
[----:B------:R-:W-:Y:S02]  /*2870*/  IMAD.MOV.U32 R0, RZ, RZ, R4 ;  /* 0x000000ffff007224 */ /* 0x000fe400078e0004 */
[----:B------:R-:W-:Y:S01]  /*2880*/  FMUL R15, R15, 0.0010000000474974513054 ;  /* 0x3a83126f0f0f7820 */ /* 0x000fe20000400000 */
[----:B------:R-:W2:Y:S01]  /*2890*/  LDC.64 R8, c[0x0][0x380] ;  /* 0x0000e000ff087b82 */ /* 0x000ea20000000a00 */
[----:B------:R-:W-:-:S02]  /*28a0*/  IMAD.MOV.U32 R10, RZ, RZ, R5 ;  /* 0x000000ffff0a7224 */ /* 0x000fc400078e0005 */
[----:B------:R-:W-:Y:S02]  /*28b0*/  IMAD.MOV.U32 R7, RZ, RZ, RZ ;  /* 0x000000ffff077224 */ /* 0x000fe400078e00ff */
[----:B--2---:R-:W-:-:S04]  /*28c0*/  IMAD.WIDE R8, R11, 0x970, R8 ;  /* 0x000009700b087825 */ /* 0x004fc800078e0208 */
[----:B------:R-:W-:Y:S01]  /*28d0*/  IMAD.MOV.U32 R11, RZ, RZ, R2 ;  /* 0x000000ffff0b7224 */ /* 0x000fe200078e0002 */
[----:B------:R-:W-:-:S04]  /*28e0*/  LEA R2, P0, R12, R8, 0x2 ;  /* 0x000000080c027211 */ /* 0x000fc800078010ff */
[----:B------:R-:W-:-:S09]  /*28f0*/  LEA.HI.X R3, R12, R9, R3, 0x2, P0 ;  /* 0x000000090c037211 */ /* 0x000fd200000f1403 */
.L_x_44:
[----:B0-----:R-:W0:Y:S01]  /*2900*/  LDCU UR4, c[0x0][0x38c] ;  /* 0x00007180ff0477ac */ /* 0x001e220008000800 */
[----:B------:R-:W-:Y:S01]  /*2910*/  SHF.R.U32.HI R4, RZ, 0x2, R17 ;  /* 0x00000002ff047819 */ /* 0x000fe20000011611 */
[----:B------:R-:W-:Y:S01]  /*2920*/  VIADD R6, R6, 0x587c5 ;  /* 0x000587c506067836 */ /* 0x000fe20000000000 */
[----:B------:R-:W-:Y:S01]  /*2930*/  ISETP.GE.AND P2, PT, R12, 0x1, PT ;  /* 0x000000010c00780c */ /* 0x000fe20003f46270 */
[----:B------:R-:W-:Y:S01]  /*2940*/  BSSY.RECONVERGENT B0, `(.L_x_40) ;  /* 0x000002a000007945 */ /* 0x000fe20003800200 */
[----:B------:R-:W-:Y:S01]  /*2950*/  LOP3.LUT R4, R4, R17, RZ, 0x3c, !PT ;  /* 0x0000001104047212 */ /* 0x000fe200078e3cff */
[----:B------:R-:W-:-:S04]  /*2960*/  IMAD.SHL.U32 R17, R13, 0x10, RZ ;  /* 0x000000100d117824 */ /* 0x000fc800078e00ff */
[----:B------:R-:W-:-:S05]  /*2970*/  IMAD.SHL.U32 R14, R4, 0x2, RZ ;  /* 0x00000002040e7824 */ /* 0x000fca00078e00ff */
[----:B------:R-:W-:Y:S01]  /*2980*/  LOP3.LUT R14, R4, R14, R17, 0x96, !PT ;  /* 0x0000000e040e7212 */ /* 0x000fe200078e9611 */
[----:B------:R-:W-:Y:S01]  /*2990*/  IMAD.MOV.U32 R4, RZ, RZ, RZ ;  /* 0x000000ffff047224 */ /* 0x000fe200078e00ff */
[----:B0-----:R-:W0:Y:S02]  /*29a0*/  I2F.U32.RP R16, UR4 ;  /* 0x0000000400107d06 */ /* 0x001e240008209000 */
[----:B------:R-:W-:Y:S01]  /*29b0*/  LOP3.LUT R17, R14, R13, RZ, 0x3c, !PT ;  /* 0x0000000d0e117212 */ /* 0x000fe200078e3cff */
[----:B------:R-:W-:Y:S01]  /*29c0*/  IMAD.MOV.U32 R14, RZ, RZ, R0 ;  /* 0x000000ffff0e7224 */ /* 0x000fe200078e0000 */
[----:B------:R-:W-:Y:S01]  /*29d0*/  ISETP.NE.U32.AND P1, PT, RZ, UR4, PT ;  /* 0x00000004ff007c0c */ /* 0x000fe2000bf25070 */
[----:B------:R-:W-:Y:S02]  /*29e0*/  IMAD.MOV.U32 R0, RZ, RZ, R10 ;  /* 0x000000ffff007224 */ /* 0x000fe400078e000a */
[----:B------:R-:W-:Y:S02]  /*29f0*/  IMAD.MOV.U32 R10, RZ, RZ, R11 ;  /* 0x000000ffff0a7224 */ /* 0x000fe400078e000b */
[----:B------:R-:W-:-:S02]  /*2a00*/  IMAD.MOV.U32 R11, RZ, RZ, R13 ;  /* 0x000000ffff0b7224 */ /* 0x000fc400078e000d */
[----:B------:R-:W-:Y:S01]  /*2a10*/  IMAD.MOV.U32 R13, RZ, RZ, R17 ;  /* 0x000000ffff0d7224 */ /* 0x000fe200078e0011 */
[----:B0-----:R-:W0:Y:S02]  /*2a20*/  MUFU.RCP R16, R16 ;  /* 0x0000001000107308 */ /* 0x001e240000001000 */
[----:B0-----:R-:W-:-:S06]  /*2a30*/  VIADD R5, R16, 0xffffffe ;  /* 0x0ffffffe10057836 */ /* 0x001fcc0000000000 */
[----:B------:R-:W0:Y:S02]  /*2a40*/  F2I.FTZ.U32.TRUNC.NTZ R5, R5 ;  /* 0x0000000500057305 */ /* 0x000e24000021f000 */
[----:B0-----:R-:W-:-:S04]  /*2a50*/  IMAD.MOV R19, RZ, RZ, -R5 ;  /* 0x000000ffff137224 */ /* 0x001fc800078e0a05 */
[----:B------:R-:W-:-:S04]  /*2a60*/  IMAD R19, R19, UR4, RZ ;  /* 0x0000000413137c24 */ /* 0x000fc8000f8e02ff */
[----:B------:R-:W-:-:S04]  /*2a70*/  IMAD.HI.U32 R5, R5, R19, R4 ;  /* 0x0000001305057227 */ /* 0x000fc800078e0004 */
[----:B------:R-:W-:-:S04]  /*2a80*/  IMAD.IADD R4, R17, 0x1, R6 ;  /* 0x0000000111047824 */ /* 0x000fc800078e0206 */
[----:B------:R-:W-:-:S04]  /*2a90*/  IMAD.HI.U32 R5, R5, R4, RZ ;  /* 0x0000000405057227 */ /* 0x000fc800078e00ff */
[----:B------:R-:W-:-:S04]  /*2aa0*/  IMAD.MOV R5, RZ, RZ, -R5 ;  /* 0x000000ffff057224 */ /* 0x000fc800078e0a05 */
[----:B------:R-:W-:-:S05]  /*2ab0*/  IMAD R19, R5, UR4, R4 ;  /* 0x0000000405137c24 */ /* 0x000fca000f8e0204 */
[----:B------:R-:W-:-:S13]  /*2ac0*/  ISETP.GE.U32.AND P0, PT, R19, UR4, PT ;  /* 0x0000000413007c0c */ /* 0x000fda000bf06070 */
[----:B------:R-:W-:-:S05]  /*2ad0*/  @P0 VIADD R19, R19, -UR4 ;  /* 0x8000000413130c36 */ /* 0x000fca0008000000 */
[----:B------:R-:W-:-:S13]  /*2ae0*/  ISETP.GE.U32.AND P0, PT, R19, UR4, PT ;  /* 0x0000000413007c0c */ /* 0x000fda000bf06070 */
[----:B------:R-:W-:Y:S01]  /*2af0*/  @P0 VIADD R19, R19, -UR4 ;  /* 0x8000000413130c36 */ /* 0x000fe20008000000 */
[----:B------:R-:W-:Y:S01]  /*2b00*/  @!P1 LOP3.LUT R19, RZ, UR4, RZ, 0x33, !PT ;  /* 0x00000004ff139c12 */ /* 0x000fe2000f8e33ff */
[----:B------:R-:W-:Y:S06]  /*2b10*/  @!P2 BRA `(.L_x_41) ;  /* 0x000000000024a947 */ /* 0x000fec0003800000 */
[----:B------:R-:W-:-:S07]  /*2b20*/  IMAD.MOV.U32 R17, RZ, RZ, RZ ;  /* 0x000000ffff117224 */ /* 0x000fce00078e00ff */
.L_x_43:
[----:B------:R-:W-:-:S06]  /*2b30*/  IMAD.WIDE.U32 R4, R17, 0x4, R8 ;  /* 0x0000000411047825 */ /* 0x000fcc00078e0008 */
[----:B------:R-:W2:Y:S01]  /*2b40*/  LDG.E R4, desc[UR6][R4.64+0xc] ;  /* 0x00000c0604047981 */ /* 0x000ea2000c1e1900 */
[----:B------:R-:W-:Y:S02]  /*2b50*/  PLOP3.LUT P0, PT, PT, PT, PT, 0x80, 0x8 ;  /* 0x000000000008781c */ /* 0x000fe40003f0f070 */
[----:B--2---:R-:W-:-:S13]  /*2b60*/  ISETP.NE.AND P1, PT, R4, R19, PT ;  /* 0x000000130400720c */ /* 0x004fda0003f25270 */
[----:B------:R-:W-:Y:S05]  /*2b70*/  @!P1 BRA `(.L_x_42) ;  /* 0x0000000000189947 */ /* 0x000fea0003800000 */
[----:B------:R-:W-:-:S05]  /*2b80*/  VIADD R17, R17, 0x1 ;  /* 0x0000000111117836 */ /* 0x000fca0000000000 */
[----:B------:R-:W-:-:S13]  /*2b90*/  ISETP.NE.AND P0, PT, R17, R12, PT ;  /* 0x0000000c1100720c */ /* 0x000fda0003f05270 */
[----:B------:R-:W-:Y:S05]  /*2ba0*/  @P0 BRA `(.L_x_43) ;  /* 0xfffffffc00e00947 */ /* 0x000fea000383ffff */
.L_x_41:
[----:B------:R0:W-:Y:S01]  /*2bb0*/  STG.E desc[UR6][R2.64+0xc], R19 ;  /* 0x00000c1302007986 */ /* 0x0001e2000c101906 */
[----:B------:R-:W-:-:S03]  /*2bc0*/  PLOP3.LUT P0, PT, PT, PT, PT, 0x8, 0x80 ;  /* 0x000000000080781c */ /* 0x000fc60003f0e170 */
[----:B------:R0:W-:Y:S10]  /*2bd0*/  STG.E desc[UR6][R2.64+0x4bc], R15 ;  /* 0x0004bc0f02007986 */ /* 0x0001f4000c101906 */
.L_x_42:
[----:B------:R-:W-:Y:S05]  /*2be0*/  BSYNC.RECONVERGENT B0 ;  /* 0x0000000000007941 */ /* 0x000fea0003800200 */
.L_x_40:
[C---:B------:R-:W-:Y:S01]  /*2bf0*/  ISETP.LT.U32.AND P1, PT, R7.reuse, 0x63, PT ;  /* 0x000000630700780c */ /* 0x040fe20003f21070 */
[----:B------:R-:W-:Y:S02]  /*2c00*/  VIADD R7, R7, 0x1 ;  /* 0x0000000107077836 */ /* 0x000fe40000000000 */
[----:B------:R-:W-:-:S10]  /*2c10*/  IMAD.MOV.U32 R17, RZ, RZ, R14 ;  /* 0x000000ffff117224 */ /* 0x000fd400078e000e */
[----:B------:R-:W-:Y:S05]  /*2c20*/  @P0 BRA P1, `(.L_x_44) ;  /* 0xfffffffc00340947 */ /* 0x000fea000083ffff */
[----:B------:R-:W-:Y:S05]  /*2c30*/  EXIT ;  /* 0x000000000000794d */ /* 0x000fea0003800000 */
.L_x_45:
        /* <DEDUP_REMOVED lines=12> */
.L_x_59:


//--------------------- .text._Z25initialize_neurons_kernelP9BioNeuronim --------------------------
	.section	.text._Z25initialize_neurons_kernelP9BioNeuronim,"ax",@progbits
	.align	128
        .global         _Z25initialize_neurons_kernelP9BioNeuronim
        .type           _Z25initialize_neurons_kernelP9BioNeuronim,@function
        .size           _Z25initialize_neurons_kernelP9BioNeuronim,(.L_x_60 - _Z25initialize_neurons_kernelP9BioNeuronim)
        .other          _Z25initialize_neurons_kernelP9BioNeuronim,@"STO_CUDA_ENTRY STV_DEFAULT"
_Z25initialize_neurons_kernelP9BioNeuronim:
.text._Z25initialize_neurons_kernelP9BioNeuronim:
        /* <DEDUP_REMOVED lines=9> */
[----:B------:R-:W0:Y:S07]  /*0090*/  LDCU.64 UR4, c[0x0][0x358] ;  /* 0x00006b00ff0477ac */ /* 0x000e2e0008000a00 */
[----:B------:R-:W1:Y:S01]  /*00a0*/  LDC.64 R4, c[0x0][0x390] ;  /* 0x0000e400ff047b82 */ /* 0x000e620000000a00 */
[----:B0-----:R-:W2:Y:S01]  /*00b0*/  LDG.E.64 R2, desc[UR4][R2.64] ;  /* 0x0000000402027981 */ /* 0x001ea2000c1e1b00 */
[----:B------:R-:W-:Y:S01]  /*00c0*/  ISETP.NE.AND P0, PT, R0, RZ, PT ;  /* 0x000000ff0000720c */ /* 0x000fe20003f05270 */
[----:B------:R-:W-:Y:S01]  /*00d0*/  BSSY.RECONVERGENT B0, `(.L_x_46) ;  /* 0x00000e1000007945 */ /* 0x000fe20003800200 */
[----:B------:R-:W-:-:S02]  /*00e0*/  SHF.R.S32.HI R12, RZ, 0x1f, R0 ;  /* 0x0000001fff0c7819 */ /* 0x000fc40000011400 */
[----:B-1----:R-:W-:Y:S02]  /*00f0*/  LOP3.LUT R4, R4, 0xaad26b49, RZ, 0x3c, !PT ;  /* 0xaad26b4904047812 */ /* 0x002fe400078e3cff */
[----:B------:R-:W-:-:S03]  /*0100*/  LOP3.LUT R5, R5, 0xf7dcefdd, RZ, 0x3c, !PT ;  /* 0xf7dcefdd05057812 */ /* 0x000fc600078e3cff */
[----:B------:R-:W-:Y:S02]  /*0110*/  IMAD R4, R4, 0x4182bed5, RZ ;  /* 0x4182bed504047824 */ /* 0x000fe400078e02ff */
[----:B------:R-:W-:Y:S02]  /*0120*/  IMAD R5, R5, -0x658354e5, RZ ;  /* 0x9a7cab1b05057824 */ /* 0x000fe400078e02ff */
[C---:B------:R-:W-:Y:S01]  /*0130*/  VIADD R7, R4.reuse, 0x75bcd15 ;  /* 0x075bcd1504077836 */ /* 0x040fe20000000000 */
[C---:B------:R-:W-:Y:S01]  /*0140*/  LOP3.LUT R10, R4.reuse, 0x159a55e5, RZ, 0x3c, !PT ;  /* 0x159a55e5040a7812 */ /* 0x040fe200078e3cff */
[C---:B------:R-:W-:Y:S01]  /*0150*/  VIADD R15, R4.reuse, 0x583f19 ;  /* 0x00583f19040f7836 */ /* 0x040fe20000000000 */
[----:B------:R-:W-:Y:S01]  /*0160*/  IADD3 R6, PT, PT, R4, 0x64f0c9, R5 ;  /* 0x0064f0c904067810 */ /* 0x000fe20007ffe005 */
[C---:B------:R-:W-:Y:S01]  /*0170*/  VIADD R11, R5.reuse, 0x1f123bb5 ;  /* 0x1f123bb5050b7836 */ /* 0x040fe20000000000 */
[----:B------:R-:W-:Y:S01]  /*0180*/  LOP3.LUT R14, R5, 0x5491333, RZ, 0x3c, !PT ;  /* 0x05491333050e7812 */ /* 0x000fe200078e3cff */
[----:B--2---:R-:W-:-:S05]  /*0190*/  IMAD.WIDE R8, R0, 0x30, R2 ;  /* 0x0000003000087825 */ /* 0x004fca00078e0202 */
[----:B------:R0:W-:Y:S04]  /*01a0*/  STG.E.64 desc[UR4][R8.64], R6 ;  /* 0x0000000608007986 */ /* 0x0001e8000c101b04 */
[----:B------:R0:W-:Y:S04]  /*01b0*/  STG.E.64 desc[UR4][R8.64+0x8], R10 ;  /* 0x0000080a08007986 */ /* 0x0001e8000c101b04 */
[----:B------:R0:W-:Y:S01]  /*01c0*/  STG.E.64 desc[UR4][R8.64+0x10], R14 ;  /* 0x0000100e08007986 */ /* 0x0001e2000c101b04 */
[----:B------:R-:W-:Y:S05]  /*01d0*/  @!P0 BRA `(.L_x_47) ;  /* 0x0000000c00408947 */ /* 0x000fea0003800000 */
[----:B------:R-:W-:Y:S02]  /*01e0*/  IMAD.MOV.U32 R13, RZ, RZ, RZ ;  /* 0x000000ffff0d7224 */ /* 0x000fe400078e00ff */
[----:B0-----:R-:W-:Y:S02]  /*01f0*/  IMAD.MOV.U32 R14, RZ, RZ, R0 ;  /* 0x000000ffff0e7224 */ /* 0x001fe400078e0000 */
[----:B------:R-:W-:-:S07]  /*0200*/  IMAD.MOV.U32 R15, RZ, RZ, R12 ;  /* 0x000000ffff0f7224 */ /* 0x000fce00078e000c */
.L_x_53:
[----:B------:R-:W-:Y:S01]  /*0210*/  LOP3.LUT R16, R14, 0x3, RZ, 0xc0, !PT ;  /* 0x000000030e107812 */ /* 0x000fe200078ec0ff */
[----:B------:R-:W-:Y:S03]  /*0220*/  BSSY.RECONVERGENT B1, `(.L_x_48) ;  /* 0x00000c5000017945 */ /* 0x000fe60003800200 */
[----:B------:R-:W-:-:S04]  /*0230*/  ISETP.NE.U32.AND P0, PT, R16, RZ, PT ;  /* 0x000000ff1000720c */ /* 0x000fc80003f05070 */
[----:B------:R-:W-:-:S13]  /*0240*/  ISETP.NE.AND.EX P0, PT, RZ, RZ, PT, P0 ;  /* 0x000000ffff00720c */ /* 0x000fda0003f05300 */
[----:B0-----:R-:W-:Y:S05]  /*0250*/  @!P0 BRA `(.L_x_49) ;  /* 0x0000000c00048947 */ /* 0x001fea0003800000 */
[----:B------:R-:W0:Y:S01]  /*0260*/  LDC.64 R6, c[0x4][RZ] ;  /* 0x01000000ff067b82 */ /* 0x000e220000000a00 */
[----:B------:R-:W-:Y:S02]  /*0270*/  IMAD.MOV.U32 R17, RZ, RZ, RZ ;  /* 0x000000ffff117224 */ /* 0x000fe400078e00ff */
[----:B0-----:R-:W-:-:S07]  /*0280*/  IMAD.WIDE.U32 R6, R13, 0xc80, R6 ;  /* 0x00000c800d067825 */ /* 0x001fce00078e0006 */
.L_x_52:
[----:B0-----:R-:W-:Y:S01]  /*0290*/  IMAD.MOV.U32 R19, RZ, RZ, RZ ;  /* 0x000000ffff137224 */ /* 0x001fe200078e00ff */
[----:B------:R-:W-:Y:S01]  /*02a0*/  CS2R R4, SRZ ;  /* 0x0000000000047805 */ /* 0x000fe2000001ff00 */
[----:B------:R-:W-:Y:S01]  /*02b0*/  IMAD.MOV.U32 R21, RZ, RZ, RZ ;  /* 0x000000ffff157224 */ /* 0x000fe200078e00ff */
[----:B------:R-:W-:-:S07]  /*02c0*/  CS2R R2, SRZ ;  /* 0x0000000000027805 */ /* 0x000fce000001ff00 */
.L_x_51:
[----:B------:R-:W-:-:S05]  /*02d0*/  IMAD.WIDE.U32 R10, R21, 0x4, R8 ;  /* 0x00000004150a7825 */ /* 0x000fca00078e0008 */
[----:B------:R0:W5:Y:S01]  /*02e0*/  LDG.E R18, desc[UR4][R10.64+0x4] ;  /* 0x000004040a127981 */ /* 0x000162000c1e1900 */
[----:B------:R-:W-:Y:S02]  /*02f0*/  IMAD.SHL.U32 R20, R21, 0x20, RZ ;  /* 0x0000002015147824 */ /* 0x000fe400078e00ff */
[----:B------:R-:W-:-:S07]  /*0300*/  IMAD.MOV.U32 R23, RZ, RZ, RZ ;  /* 0x000000ffff177224 */ /* 0x000fce00078e00ff */
.L_x_50:
[----:B-----5:R-:W-:Y:S01]  /*0310*/  SHF.R.U32.HI R24, RZ, R23, R18 ;  /* 0x00000017ff187219 */ /* 0x020fe20000011612 */
[----:B0-----:R-:W-:-:S03]  /*0320*/  IMAD.IADD R10, R20, 0x1, R23 ;  /* 0x00000001140a7824 */ /* 0x001fc600078e0217 */
[----:B------:R-:W-:-:S04]  /*0330*/  LOP3.LUT R11, R24, 0x1, RZ, 0xc0, !PT ;  /* 0x00000001180b7812 */ /* 0x000fc800078ec0ff */
[----:B------:R-:W-:Y:S01]  /*0340*/  ISETP.NE.U32.AND P0, PT, R11, 0x1, PT ;  /* 0x000000010b00780c */ /* 0x000fe20003f05070 */
[----:B------:R-:W-:-:S03]  /*0350*/  IMAD R11, R10, 0x5, RZ ;  /* 0x000000050a0b7824 */ /* 0x000fc600078e02ff */
[----:B------:R-:W-:Y:S01]  /*0360*/  R2P PR, R24, 0x7e ;  /* 0x0000007e18007804 */ /* 0x000fe20000000000 */
[----:B------:R-:W-:-:S08]  /*0370*/  IMAD.WIDE.U32 R10, R11, 0x4, R6 ;  /* 0x000000040b0a7825 */ /* 0x000fd000078e0006 */
[----:B------:R-:W2:Y:S04]  /*0380*/  @!P0 LDG.E R26, desc[UR4][R10.64+0x10] ;  /* 0x000010040a1a8981 */ /* 0x000ea8000c1e1900 */
[----:B------:R-:W3:Y:S04]  /*0390*/  @P1 LDG.E R28, desc[UR4][R10.64+0x24] ;  /* 0x000024040a1c1981 */ /* 0x000ee8000c1e1900 */
[----:B------:R-:W4:Y:S04]  /*03a0*/  @!P0 LDG.E R22, desc[UR4][R10.64] ;  /* 0x000000040a168981 */ /* 0x000f28000c1e1900 */
[----:B------:R-:W4:Y:S04]  /*03b0*/  @P2 LDG.E R25, desc[UR4][R10.64+0x38] ;  /* 0x000038040a192981 */ /* 0x000f28000c1e1900 */
[----:B------:R-:W4:Y:S01]  /*03c0*/  @P1 LDG.E R27, desc[UR4][R10.64+0x20] ;  /* 0x000020040a1b1981 */ /* 0x000f22000c1e1900 */
[----:B--2---:R-:W-:-:S03]  /*03d0*/  @!P0 LOP3.LUT R5, R5, R26, RZ, 0x3c, !PT ;  /* 0x0000001a05058212 */ /* 0x004fc600078e3cff */
[----:B------:R-:W2:Y:S01]  /*03e0*/  @P3 LDG.E R26, desc[UR4][R10.64+0x4c] ;  /* 0x00004c040a1a3981 */ /* 0x000ea2000c1e1900 */
[----:B---3--:R-:W-:-:S03]  /*03f0*/  @P1 LOP3.LUT R5, R5, R28, RZ, 0x3c, !PT ;  /* 0x0000001c05051212 */ /* 0x008fc600078e3cff */
[----:B------:R-:W3:Y:S01]  /*0400*/  @P4 LDG.E R28, desc[UR4][R10.64+0x60] ;  /* 0x000060040a1c4981 */ /* 0x000ee2000c1e1900 */
[----:B----4-:R-:W-:-:S03]  /*0410*/  @!P0 LOP3.LUT R19, R19, R22, RZ, 0x3c, !PT ;  /* 0x0000001613138212 */ /* 0x010fc600078e3cff */
[----:B------:R-:W4:Y:S01]  /*0420*/  @!P0 LDG.E R22, desc[UR4][R10.64+0x8] ;  /* 0x000008040a168981 */ /* 0x000f22000c1e1900 */
[----:B------:R-:W-:-:S03]  /*0430*/  @P2 LOP3.LUT R5, R5, R25, RZ, 0x3c, !PT ;  /* 0x0000001905052212 */ /* 0x000fc600078e3cff */
[----:B------:R-:W3:Y:S01]  /*0440*/  @!P0 LDG.E R25, desc[UR4][R10.64+0x4] ;  /* 0x000004040a198981 */ /* 0x000ee2000c1e1900 */
[----:B--2---:R-:W-:-:S03]  /*0450*/  @P3 LOP3.LUT R5, R5, R26, RZ, 0x3c, !PT ;  /* 0x0000001a05053212 */ /* 0x004fc600078e3cff */
[----:B------:R-:W2:Y:S01]  /*0460*/  @P5 LDG.E R26, desc[UR4][R10.64+0x74] ;  /* 0x000074040a1a5981 */ /* 0x000ea2000c1e1900 */
[----:B----4-:R-:W-:-:S03]  /*0470*/  @!P0 LOP3.LUT R3, R3, R22, RZ, 0x3c, !PT ;  /* 0x0000001603038212 */ /* 0x010fc600078e3cff */
[----:B------:R-:W4:Y:S01]  /*0480*/  @P1 LDG.E R22, desc[UR4][R10.64+0x14] ;  /* 0x000014040a161981 */ /* 0x000f22000c1e1900 */
[----:B---3--:R-:W-:-:S03]  /*0490*/  @!P0 LOP3.LUT R2, R2, R25, RZ, 0x3c, !PT ;  /* 0x0000001902028212 */ /* 0x008fc600078e3cff */
        /* <DEDUP_REMOVED lines=9> */
[----:B------:R-:W-:-:S03]  /*0530*/  @P1 LOP3.LUT R4, R4, R27, RZ, 0x3c, !PT ;  /* 0x0000001b04041212 */ /* 0x000fc600078e3cff */
        /* <DEDUP_REMOVED lines=31> */
[----:B------:R-:W-:Y:S02]  /*0730*/  LOP3.LUT P0, RZ, R24, 0x80, RZ, 0xc0, !PT ;  /* 0x0000008018ff7812 */ /* 0x000fe4000780c0ff */
[----:B------:R-:W-:Y:S02]  /*0740*/  @P5 LOP3.LUT R4, R4, R27, RZ, 0x3c, !PT ;  /* 0x0000001b04045212 */ /* 0x000fe400078e3cff */
[----:B------:R-:W3:Y:S01]  /*0750*/  @P6 LDG.E R27, desc[UR4][R10.64+0x84] ;  /* 0x000084040a1b6981 */ /* 0x000ee2000c1e1900 */
[----:B--2---:R-:W-:-:S08]  /*0760*/  @P6 LOP3.LUT R19, R19, R26, RZ, 0x3c, !PT ;  /* 0x0000001a13136212 */ /* 0x004fd000078e3cff */
        /* <DEDUP_REMOVED lines=13> */
[----:B------:R-:W-:Y:S02]  /*0840*/  @P6 LOP3.LUT R5, R5, R28, RZ, 0x3c, !PT ;  /* 0x0000001c05056212 */ /* 0x000fe400078e3cff */
[----:B------:R-:W-:Y:S02]  /*0850*/  @P0 LOP3.LUT R4, R4, R27, RZ, 0x3c, !PT ;  /* 0x0000001b04040212 */ /* 0x000fe400078e3cff */
[----:B--2---:R-:W-:Y:S02]  /*0860*/  @P0 LOP3.LUT R5, R5, R26, RZ, 0x3c, !PT ;  /* 0x0000001a05050212 */ /* 0x004fe400078e3cff */
[----:B----4-:R-:W-:Y:S02]  /*0870*/  @P0 LOP3.LUT R3, R3, R22, RZ, 0x3c, !PT ;  /* 0x0000001603030212 */ /* 0x010fe400078e3cff */
[----:B---3--:R-:W-:Y:S02]  /*0880*/  @P0 LOP3.LUT R2, R2, R25, RZ, 0x3c, !PT ;  /* 0x0000001902020212 */ /* 0x008fe400078e3cff */
[----:B------:R-:W-:-:S13]  /*0890*/  R2P PR, R24.B1, 0x7f ;  /* 0x0000007f18007804 */ /* 0x000fda0000001000 */
[----:B------:R-:W2:Y:S04]  /*08a0*/  @P0 LDG.E R25, desc[UR4][R10.64+0xa4] ;  /* 0x0000a4040a190981 */ /* 0x000ea8000c1e1900 */
[----:B------:R-:W3:Y:S04]  /*08b0*/  @P0 LDG.E R22, desc[UR4][R10.64+0xa0] ;  /* 0x0000a0040a160981 */ /* 0x000ee8000c1e1900 */
        /* <DEDUP_REMOVED lines=8> */
[----:B--2---:R-:W-:-:S03]  /*0940*/  @P0 LOP3.LUT R4, R4, R25, RZ, 0x3c, !PT ;  /* 0x0000001904040212 */ /* 0x004fc600078e3cff */
[----:B------:R-:W2:Y:S01]  /*0950*/  @P1 LDG.E R25, desc[UR4][R10.64+0xc0] ;  /* 0x0000c0040a191981 */ /* 0x000ea2000c1e1900 */
[----:B---3--:R-:W-:Y:S02]  /*0960*/  @P0 LOP3.LUT R5, R5, R22, RZ, 0x3c, !PT ;  /* 0x0000001605050212 */ /* 0x008fe400078e3cff */
[----:B------:R-:W-:Y:S01]  /*0970*/  LOP3.LUT P0, RZ, R24, 0x8000, RZ, 0xc0, !PT ;  /* 0x0000800018ff7812 */ /* 0x000fe2000780c0ff */
[----:B------:R-:W3:Y:S04]  /*0980*/  @P1 LDG.E R22, desc[UR4][R10.64+0xbc] ;  /* 0x0000bc040a161981 */ /* 0x000ee8000c1e1900 */
[----:B------:R-:W3:Y:S01]  /*0990*/  @P1 LDG.E R24, desc[UR4][R10.64+0xc4] ;  /* 0x0000c4040a181981 */ /* 0x000ee2000c1e1900 */
[----:B----4-:R-:W-:-:S03]  /*09a0*/  @P1 LOP3.LUT R19, R19, R26, RZ, 0x3c, !PT ;  /* 0x0000001a13131212 */ /* 0x010fc600078e3cff */
[----:B------:R-:W4:Y:S01]  /*09b0*/  @P2 LDG.E R26, desc[UR4][R10.64+0xc8] ;  /* 0x0000c8040a1a2981 */ /* 0x000f22000c1e1900 */
[----:B------:R-:W-:-:S03]  /*09c0*/  @P1 LOP3.LUT R2, R2, R27, RZ, 0x3c, !PT ;  /* 0x0000001b02021212 */ /* 0x000fc600078e3cff */
[----:B------:R-:W4:Y:S04]  /*09d0*/  @P2 LDG.E R27, desc[UR4][R10.64+0xd4] ;  /* 0x0000d4040a1b2981 */ /* 0x000f28000c1e1900 */
[----:B------:R-:W4:Y:S01]  /*09e0*/  @P0 LDG.E R29, desc[UR4][R10.64+0x138] ;  /* 0x000138040a1d0981 */ /* 0x000f22000c1e1900 */
[----:B--2---:R-:W-:-:S03]  /*09f0*/  @P1 LOP3.LUT R4, R4, R25, RZ, 0x3c, !PT ;  /* 0x0000001904041212 */ /* 0x004fc600078e3cff */
[----:B------:R-:W2:Y:S01]  /*0a00*/  @P2 LDG.E R25, desc[UR4][R10.64+0xcc] ;  /* 0x0000cc040a192981 */ /* 0x000ea2000c1e1900 */
[----:B---3--:R-:W-:-:S03]  /*0a10*/  @P1 LOP3.LUT R3, R3, R22, RZ, 0x3c, !PT ;  /* 0x0000001603031212 */ /* 0x008fc600078e3cff */
[----:B------:R-:W3:Y:S01]  /*0a20*/  @P2 LDG.E R22, desc[UR4][R10.64+0xd0] ;  /* 0x0000d0040a162981 */ /* 0x000ee2000c1e1900 */
[----:B------:R-:W-:-:S03]  /*0a30*/  @P1 LOP3.LUT R5, R5, R24, RZ, 0x3c, !PT ;  /* 0x0000001805051212 */ /* 0x000fc600078e3cff */
[----:B------:R-:W3:Y:S01]  /*0a40*/  @P3 LDG.E R24, desc[UR4][R10.64+0xdc] ;  /* 0x0000dc040a183981 */ /* 0x000ee2000c1e1900 */
[----:B----4-:R-:W-:-:S03]  /*0a50*/  @P2 LOP3.LUT R19, R19, R26, RZ, 0x3c, !PT ;  /* 0x0000001a13132212 */ /* 0x010fc600078e3cff */
[----:B------:R-:W4:Y:S01]  /*0a60*/  @P4 LDG.E R26, desc[UR4][R10.64+0xf0] ;  /* 0x0000f0040a1a4981 */ /* 0x000f22000c1e1900 */
[----:B--2---:R-:W-:-:S03]  /*0a70*/  @P2 LOP3.LUT R2, R2, R25, RZ, 0x3c, !PT ;  /* 0x0000001902022212 */ /* 0x004fc600078e3cff */
[----:B------:R-:W2:Y:S01]  /*0a80*/  @P3 LDG.E R25, desc[UR4][R10.64+0xe0] ;  /* 0x0000e0040a193981 */ /* 0x000ea2000c1e1900 */
[----:B---3--:R-:W-:-:S03]  /*0a90*/  @P2 LOP3.LUT R3, R3, R22, RZ, 0x3c, !PT ;  /* 0x0000001603032212 */ /* 0x008fc600078e3cff */
[----:B------:R-:W3:Y:S01]  /*0aa0*/  @P2 LDG.E R22, desc[UR4][R10.64+0xd8] ;  /* 0x0000d8040a162981 */ /* 0x000ee2000c1e1900 */
[----:B------:R-:W-:-:S03]  /*0ab0*/  @P3 LOP3.LUT R19, R19, R24, RZ, 0x3c, !PT ;  /* 0x0000001813133212 */ /* 0x000fc600078e3cff */
[----:B------:R-:W4:Y:S01]  /*0ac0*/  @P3 LDG.E R24, desc[UR4][R10.64+0xe4] ;  /* 0x0000e4040a183981 */ /* 0x000f22000c1e1900 */
[----:B--2---:R-:W-:-:S03]  /*0ad0*/  @P3 LOP3.LUT R2, R2, R25, RZ, 0x3c, !PT ;  /* 0x0000001902023212 */ /* 0x004fc600078e3cff */
[----:B------:R-:W2:Y:S01]  /*0ae0*/  @P3 LDG.E R25, desc[UR4][R10.64+0xe8] ;  /* 0x0000e8040a193981 */ /* 0x000ea2000c1e1900 */
[----:B---3--:R-:W-:-:S03]  /*0af0*/  @P2 LOP3.LUT R5, R5, R22, RZ, 0x3c, !PT ;  /* 0x0000001605052212 */ /* 0x008fc600078e3cff */
[----:B------:R-:W3:Y:S01]  /*0b00*/  @P3 LDG.E R22, desc[UR4][R10.64+0xec] ;  /* 0x0000ec040a163981 */ /* 0x000ee2000c1e1900 */
[----:B----4-:R-:W-:-:S03]  /*0b10*/  @P3 LOP3.LUT R3, R3, R24, RZ, 0x3c, !PT ;  /* 0x0000001803033212 */ /* 0x010fc600078e3cff */
[----:B------:R-:W4:Y:S01]  /*0b20*/  @P5 LDG.E R24, desc[UR4][R10.64+0x104] ;  /* 0x000104040a185981 */ /* 0x000f22000c1e1900 */
[----:B------:R-:W-:Y:S02]  /*0b30*/  @P2 LOP3.LUT R4, R4, R27, RZ, 0x3c, !PT ;  /* 0x0000001b04042212 */ /* 0x000fe400078e3cff */
[----:B------:R-:W-:Y:S01]  /*0b40*/  @P4 LOP3.LUT R19, R19, R26, RZ, 0x3c, !PT ;  /* 0x0000001a13134212 */ /* 0x000fe200078e3cff */
        /* <DEDUP_REMOVED lines=32> */
[----:B------:R-:W-:-:S05]  /*0d50*/  VIADD R23, R23, 0x10 ;  /* 0x0000001017177836 */ /* 0x000fca0000000000 */
[----:B------:R-:W-:Y:S02]  /*0d60*/  ISETP.NE.AND P1, PT, R23, 0x20, PT ;  /* 0x000000201700780c */ /* 0x000fe40003f25270 */
[----:B------:R-:W-:Y:S02]  /*0d70*/  @P0 LOP3.LUT R19, R19, R26, RZ, 0x3c, !PT ;  /* 0x0000001a13130212 */ /* 0x000fe400078e3cff */
[----:B------:R-:W-:Y:S02]  /*0d80*/  @P0 LOP3.LUT R2, R2, R27, RZ, 0x3c, !PT ;  /* 0x0000001b02020212 */ /* 0x000fe400078e3cff */
[----:B--2---:R-:W-:-:S04]  /*0d90*/  @P6 LOP3.LUT R4, R4, R25, RZ, 0x3c, !PT ;  /* 0x0000001904046212 */ /* 0x004fc800078e3cff */
[----:B------:R-:W-:Y:S02]  /*0da0*/  @P0 LOP3.LUT R4, R4, R29, RZ, 0x3c, !PT ;  /* 0x0000001d04040212 */ /* 0x000fe400078e3cff */
[----:B---3--:R-:W-:Y:S02]  /*0db0*/  @P0 LOP3.LUT R3, R3, R22, RZ, 0x3c, !PT ;  /* 0x0000001603030212 */ /* 0x008fe400078e3cff */
[----:B----4-:R-:W-:Y:S01]  /*0dc0*/  @P0 LOP3.LUT R5, R5, R24, RZ, 0x3c, !PT ;  /* 0x0000001805050212 */ /* 0x010fe200078e3cff */
[----:B------:R-:W-:Y:S06]  /*0dd0*/  @P1 BRA `(.L_x_50) ;  /* 0xfffffff4004c1947 */ /* 0x000fec000383ffff */
[----:B------:R-:W-:-:S05]  /*0de0*/  VIADD R21, R21, 0x1 ;  /* 0x0000000115157836 */ /* 0x000fca0000000000 */
[----:B------:R-:W-:-:S13]  /*0df0*/  ISETP.NE.AND P0, PT, R21, 0x5, PT ;  /* 0x000000051500780c */ /* 0x000fda0003f05270 */
[----:B------:R-:W-:Y:S05]  /*0e00*/  @P0 BRA `(.L_x_51) ;  /* 0xfffffff400300947 */ /* 0x000fea000383ffff */
[----:B------:R0:W-:Y:S01]  /*0e10*/  STG.E.64 desc[UR4][R8.64+0x8], R2 ;  /* 0x0000080208007986 */ /* 0x0001e2000c101b04 */
[----:B------:R-:W-:-:S03]  /*0e20*/  VIADD R17, R17, 0x1 ;  /* 0x0000000111117836 */ /* 0x000fc60000000000 */
[----:B------:R0:W-:Y:S02]  /*0e30*/  STG.E.64 desc[UR4][R8.64+0x10], R4 ;  /* 0x0000100408007986 */ /* 0x0001e4000c101b04 */
[----:B------:R-:W-:Y:S02]  /*0e40*/  ISETP.GE.U32.AND P0, PT, R17, R16, PT ;  /* 0x000000101100720c */ /* 0x000fe40003f06070 */
[----:B------:R0:W-:Y:S11]  /*0e50*/  STG.E desc[UR4][R8.64+0x4], R19 ;  /* 0x0000041308007986 */ /* 0x0001f6000c101904 */
[----:B------:R-:W-:Y:S05]  /*0e60*/  @!P0 BRA `(.L_x_52) ;  /* 0xfffffff400088947 */ /* 0x000fea000383ffff */
.L_x_49:
[----:B------:R-:W-:Y:S05]  /*0e70*/  BSYNC.RECONVERGENT B1 ;  /* 0x0000000000017941 */ /* 0x000fea0003800200 */
.L_x_48:
[C---:B------:R-:W-:Y:S01]  /*0e80*/  ISETP.GT.U32.AND P0, PT, R14.reuse, 0x3, PT ;  /* 0x000000030e00780c */ /* 0x040fe20003f04070 */
[----:B------:R-:W-:Y:S01]  /*0e90*/  VIADD R13, R13, 0x1 ;  /* 0x000000010d0d7836 */ /* 0x000fe20000000000 */
[--C-:B------:R-:W-:Y:S02]  /*0ea0*/  SHF.R.U64 R14, R14, 0x2, R15.reuse ;  /* 0x000000020e0e7819 */ /* 0x100fe4000000120f */
[----:B------:R-:W-:Y:S02]  /*0eb0*/  ISETP.GT.U32.AND.EX P0, PT, R15, RZ, PT, P0 ;  /* 0x000000ff0f00720c */ /* 0x000fe40003f04100 */
[----:B------:R-:W-:-:S11]  /*0ec0*/  SHF.R.U32.HI R15, RZ, 0x2, R15 ;  /* 0x00000002ff0f7819 */ /* 0x000fd6000001160f */
[----:B------:R-:W-:Y:S05]  /*0ed0*/  @P0 BRA `(.L_x_53) ;  /* 0xfffffff000cc0947 */ /* 0x000fea000383ffff */
.L_x_47:
[----:B------:R-:W-:Y:S05]  /*0ee0*/  BSYNC.RECONVERGENT B0 ;  /* 0x0000000000007941 */ /* 0x000fea0003800200 */
.L_x_46:
[----:B0-----:R-:W0:Y:S01]  /*0ef0*/  LDC.64 R2, c[0x0][0x380] ;  /* 0x0000e000ff027b82 */ /* 0x001e220000000a00 */
[----:B------:R-:W-:Y:S01]  /*0f00*/  IMAD R5, R12, 0x1dc, RZ ;  /* 0x000001dc0c057824 */ /* 0x000fe200078e02ff */
[----:B------:R-:W-:Y:S01]  /*0f10*/  STG.E.64 desc[UR4][R8.64+0x18], RZ ;  /* 0x000018ff08007986 */ /* 0x000fe2000c101b04 */
[----:B------:R-:W-:Y:S02]  /*0f20*/  IMAD.MOV.U32 R7, RZ, RZ, 0x3f800000 ;  /* 0x3f800000ff077424 */ /* 0x000fe400078e00ff */
[----:B------:R-:W-:Y:S01]  /*0f30*/  IMAD.MOV.U32 R11, RZ, RZ, -0x3b860000 ;  /* 0xc47a0000ff0b7424 */ /* 0x000fe200078e00ff */
[----:B------:R-:W-:Y:S04]  /*0f40*/  STG.E desc[UR4][R8.64+0x20], RZ ;  /* 0x000020ff08007986 */ /* 0x000fe8000c101904 */
[----:B------:R-:W-:Y:S01]  /*0f50*/  STG.E.64 desc[UR4][R8.64+0x28], RZ ;  /* 0x000028ff08007986 */ /* 0x000fe2000c101b04 */
[----:B0-----:R-:W-:-:S04]  /*0f60*/  IMAD.WIDE.U32 R2, R0, 0x1dc, R2 ;  /* 0x000001dc00027825 */ /* 0x001fc800078e0002 */
[----:B------:R-:W-:Y:S02]  /*0f70*/  IMAD.IADD R3, R3, 0x1, R5 ;  /* 0x0000000103037824 */ /* 0x000fe400078e0205 */
[----:B------:R-:W-:-:S03]  /*0f80*/  IMAD.MOV.U32 R5, RZ, RZ, -0x4270a3d7 ;  /* 0xbd8f5c29ff057424 */ /* 0x000fc600078e00ff */
[----:B------:R-:W-:Y:S04]  /*0f90*/  STG.E desc[UR4][R2.64+0x4], R7 ;  /* 0x0000040702007986 */ /* 0x000fe8000c101904 */
[----:B------:R-:W-:Y:S04]  /*0fa0*/  STG.E desc[UR4][R2.64], R5 ;  /* 0x0000000502007986 */ /* 0x000fe8000c101904 */
[----:B------:R-:W-:Y:S04]  /*0fb0*/  STG.E desc[UR4][R2.64+0x8], R7 ;  /* 0x0000080702007986 */ /* 0x000fe8000c101904 */
[----:B------:R-:W-:Y:S04]  /*0fc0*/  STG.E desc[UR4][R2.64+0x10], R7 ;  /* 0x0000100702007986 */ /* 0x000fe8000c101904 */
[----:B------:R-:W-:Y:S04]  /*0fd0*/  STG.E desc[UR4][R2.64+0xc], R11 ;  /* 0x00000c0b02007986 */ /* 0x000fe8000c101904 */
[----:B------:R-:W-:Y:S04]  /*0fe0*/  STG.E desc[UR4][R2.64+0x14], RZ ;  /* 0x000014ff02007986 */ /* 0x000fe8000c101904 */
[----:B------:R-:W-:Y:S04]  /*0ff0*/  STG.E desc[UR4][R2.64+0x18], RZ ;  /* 0x000018ff02007986 */ /* 0x000fe8000c101904 */
[----:B------:R-:W-:Y:S01]  /*1000*/  STG.E desc[UR4][R2.64+0x1c], RZ ;  /* 0x00001cff02007986 */ /* 0x000fe2000c101904 */
[----:B------:R-:W-:Y:S05]  /*1010*/  EXIT ;  /* 0x000000000000794d */ /* 0x000fea0003800000 */
.L_x_54:
        /* <DEDUP_REMOVED lines=14> */
.L_x_60:


//--------------------- .nv.global.init           --------------------------
	.section	.nv.global.init,"aw",@progbits
	.align	4
.nv.global.init:
	.type		mrg32k3aM1SubSeq,@object
	.size		mrg32k3aM1SubSeq,(mrg32k3aM2SubSeq - mrg32k3aM1SubSeq)
mrg32k3aM1SubSeq:
        /*0000*/ 	.byte	0x0b, 0xcc, 0xee, 0x04, 0x73, 0x29, 0x8b, 0x6f, 0xf6, 0x53, 0x03, 0xf6, 0x23, 0xf6, 0xea, 0xda
        /* <DEDUP_REMOVED lines=125> */
	.type		mrg32k3aM2SubSeq,@object
	.size		mrg32k3aM2SubSeq,(mrg32k3aM1 - mrg32k3aM2SubSeq)
mrg32k3aM2SubSeq:
        /* <DEDUP_REMOVED lines=126> */
	.type		mrg32k3aM1,@object
	.size		mrg32k3aM1,(mrg32k3aM1Seq - mrg32k3aM1)
mrg32k3aM1:
        /* <DEDUP_REMOVED lines=144> */
	.type		mrg32k3aM1Seq,@object
	.size		mrg32k3aM1Seq,(mrg32k3aM2 - mrg32k3aM1Seq)
mrg32k3aM1Seq:
        /* <DEDUP_REMOVED lines=144> */
	.type		mrg32k3aM2,@object
	.size		mrg32k3aM2,(mrg32k3aM2Seq - mrg32k3aM2)
mrg32k3aM2:
        /* <DEDUP_REMOVED lines=144> */
	.type		mrg32k3aM2Seq,@object
	.size		mrg32k3aM2Seq,(precalc_xorwow_matrix - mrg32k3aM2Seq)
mrg32k3aM2Seq:
        /* <DEDUP_REMOVED lines=144> */
	.type		precalc_xorwow_matrix,@object
	.size		precalc_xorwow_matrix,(precalc_xorwow_offset_matrix - precalc_xorwow_matrix)
precalc_xorwow_matrix:
        /* <DEDUP_REMOVED lines=6400> */
	.type		precalc_xorwow_offset_matrix,@object
	.size		precalc_xorwow_offset_matrix,(.L_1 - precalc_xorwow_offset_matrix)
precalc_xorwow_offset_matrix:
        /* <DEDUP_REMOVED lines=6400> */
.L_1:


//--------------------- .nv.shared.reserved.0     --------------------------
	.section	.nv.shared.reserved.0,"aw",@nobits
	.weak		__nv_reservedSMEM_offset_0_alias
	.size		__nv_reservedSMEM_offset_0_alias, 0, 64
	.other		__nv_reservedSMEM_offset_0_alias,@"STO_CUDA_RESERVED_SHARED STV_DEFAULT"
__nv_reservedSMEM_offset_0_alias:
	.zero		0
	.zero		64


//--------------------- .nv.global                --------------------------
	.section	.nv.global,"aw",@nobits
	.align	8
.nv.global:
	.type		d_rand_states,@object
	.size		d_rand_states,(.L_9 - d_rand_states)
d_rand_states:
	.zero		8
.L_9:


//--------------------- .nv.constant0._Z30hierarchical_processing_kernelPfS_S_iif --------------------------
	.section	.nv.constant0._Z30hierarchical_processing_kernelPfS_S_iif,"a",@progbits
	.sectionflags	@""
	.align	4
.nv.constant0._Z30hierarchical_processing_kernelPfS_S_iif:
	.zero		932


//--------------------- .nv.constant0._Z25apply_input_spikes_kernelPfP10SDRPatternff --------------------------
	.section	.nv.constant0._Z25apply_input_spikes_kernelPfP10SDRPatternff,"a",@progbits
	.sectionflags	@""
	.align	4
.nv.constant0._Z25apply_input_spikes_kernelPfP10SDRPatternff:
	.zero		920


//--------------------- .nv.constant0._Z21spike_dynamics_kernelP9BioNeuronPfS1_iff --------------------------
	.section	.nv.constant0._Z21spike_dynamics_kernelP9BioNeuronPfS1_iff,"a",@progbits
	.sectionflags	@""
	.align	4
.nv.constant0._Z21spike_dynamics_kernelP9BioNeuronPfS1_iff:
	.zero		932


//--------------------- .nv.constant0._Z26create_temporal_sdr_kernelP10SDRPatterniifmP15SemanticClusteri --------------------------
	.section	.nv.constant0._Z26create_temporal_sdr_kernelP10SDRPatterniifmP15SemanticClusteri,"a",@progbits
	.sectionflags	@""
	.align	4
.nv.constant0._Z26create_temporal_sdr_kernelP10SDRPatterniifmP15SemanticClusteri:
	.zero		940


//--------------------- .nv.constant0._Z25initialize_neurons_kernelP9BioNeuronim --------------------------
	.section	.nv.constant0._Z25initialize_neurons_kernelP9BioNeuronim,"a",@progbits
	.sectionflags	@""
	.align	4
.nv.constant0._Z25initialize_neurons_kernelP9BioNeuronim:
	.zero		920


//--------------------- SYMBOLS --------------------------

	.type		.nv.reservedSmem.offset0,@object
	.size		.nv.reservedSmem.offset0,0x4
